def attn_fwd(
    Q,
    K,
    V,
    Out,
    Lse,
    sm_scale,
    stride_qz,
    stride_qh,
    stride_qm,
    stride_qk,
    stride_kz,
    stride_kh,
    stride_kn,
    stride_kk,
    stride_vz,
    stride_vh,
    stride_vn,
    stride_vk,
    stride_oz,
    stride_oh,
    stride_om,
    stride_ok,
    seqlen_q,
    seqlen_k,
    BLOCK_M: tl.constexpr,
    BLOCK_N: tl.constexpr,
    HEAD_DIM: tl.constexpr,
    CAUSAL: tl.constexpr,
):
    start_m = tl.program_id(0)
    off_hz = tl.program_id(1)
    q_off = off_hz * stride_qh
    k_off = off_hz * stride_kh
    v_off = off_hz * stride_vh
    offs_m = start_m * BLOCK_M + tl.arange(0, BLOCK_M)
    offs_d = tl.arange(0, HEAD_DIM)
    offs_n = tl.arange(0, BLOCK_N)
    q_ptrs = Q + q_off + offs_m[:, None] * stride_qm + offs_d[None, :] * stride_qk
    k_ptrs = K + k_off + offs_d[:, None] * stride_kk + offs_n[None, :] * stride_kn
    v_ptrs = V + v_off + offs_n[:, None] * stride_vn + offs_d[None, :] * stride_vk
    m_i = tl.full([BLOCK_M], float("-inf"), dtype=tl.float32)
    l_i = tl.zeros([BLOCK_M], dtype=tl.float32) + 1.0
    acc = tl.zeros([BLOCK_M, HEAD_DIM], dtype=tl.float32)
    q = tl.load(q_ptrs)
    acc, l_i, m_i = _attn_fwd_inner(
        acc,
        l_i,
        m_i,
        q,
        k_ptrs,
        v_ptrs,
        sm_scale,
        stride_kn,
        stride_vn,
        start_m,
        seqlen_k,
        BLOCK_M,
        BLOCK_N,
        HEAD_DIM,
        CAUSAL,
    )
    acc = acc / l_i[:, None]
    lse = m_i + tl.math.log2(l_i) / 1.4426950408889634
    o_ptrs = (
        Out
        + off_hz * stride_oh
        + offs_m[:, None] * stride_om
        + offs_d[None, :] * stride_ok
    )
    tl.store(o_ptrs, acc.to(Out.dtype.element_ty))
    tl.store(Lse + off_hz * seqlen_q + offs_m, lse)

# config = {"BLOCK_M": 256, "BLOCK_N": 64, "HEAD_DIM": 16, "arch": "sm_90", "causal": true, "dtype": "bf16", "num_stages": 2, "num_warps": 8}
# arch = sm_90


// ===== COMPILED SASS (sm_90a) =====

	.target	sm_90a

	.elftype	@"ET_EXEC"


//--------------------- .note.nv.tkinfo           --------------------------
	.section	.note.nv.tkinfo,"",@"SHT_NOTE"
	.sectionflags	@"SHF_NOTE_NV_TKINFO"
	.tkinfo
        /*0018*/ 	.word	0x00000002
        /*0030*/ 	.string	""
        /*0030*/ 	.string	"ptxas"
        /*0030*/ 	.string	"Cuda compilation tools, release 13.0, V13.0.88"
        /*0030*/ 	.string	"Build cuda_13.0.r13.0/compiler.36424714_0"
        /*0030*/ 	.string	"-v  -suppress-debug-info  -lineinfo  -arch sm_90a "



//--------------------- .note.nv.cuinfo           --------------------------
	.section	.note.nv.cuinfo,"",@"SHT_NOTE"
	.sectionflags	@"SHF_NOTE_NV_CUINFO"
        /*0018*/ 	.short	0x0002
        /*001a*/ 	.short	0x005a
        /*001c*/ 	.short	0x0082
	.zero		2


//--------------------- .nv.info                  --------------------------
	.section	.nv.info,"",@"SHT_CUDA_INFO"
	.align	4


	//----- nvinfo : EIATTR_REGCOUNT
	.align		4
        /*0000*/ 	.byte	0x04, 0x2f
        /*0002*/ 	.short	(.L_2 - .L_1)
	.align		4
.L_1:
        /*0004*/ 	.word	index@(attn_fwd)
        /*0008*/ 	.word	0x000000b2


	//----- nvinfo : EIATTR_FRAME_SIZE
	.align		4
.L_2:
        /*000c*/ 	.byte	0x04, 0x11
        /*000e*/ 	.short	(.L_4 - .L_3)
	.align		4
.L_3:
        /*0010*/ 	.word	index@(attn_fwd)
        /*0014*/ 	.word	0x00000000


	//----- nvinfo : EIATTR_MIN_STACK_SIZE
	.align		4
.L_4:
        /*0018*/ 	.byte	0x04, 0x12
        /*001a*/ 	.short	(.L_6 - .L_5)
	.align		4
.L_5:
        /*001c*/ 	.word	index@(attn_fwd)
        /*0020*/ 	.word	0x00000000
.L_6:


//--------------------- .nv.compat                --------------------------
	.section	.nv.compat,"",@"SHT_CUDA_COMPAT_INFO"
	.align	4
        /*0000*/ 	.byte	0x02, 0x09, 0x01, 0x00, 0x02, 0x02, 0x04, 0x00, 0x02, 0x05, 0x05, 0x00, 0x03, 0x07, 0x01, 0x01
        /*0010*/ 	.byte	0x02, 0x03, 0x00, 0x00, 0x02, 0x06, 0x01, 0x00, 0x04, 0x0b, 0x08, 0x00, 0x00, 0x00, 0x00, 0x00
        /*0020*/ 	.byte	0x00, 0x00, 0x00, 0x00


//--------------------- .nv.info.attn_fwd         --------------------------
	.section	.nv.info.attn_fwd,"",@"SHT_CUDA_INFO"
	.sectionflags	@""
	.align	4


	//----- nvinfo : EIATTR_CUDA_API_VERSION
	.align		4
        /*0000*/ 	.byte	0x04, 0x37
        /*0002*/ 	.short	(.L_8 - .L_7)
.L_7:
        /*0004*/ 	.word	0x00000082


	//----- nvinfo : EIATTR_KPARAM_INFO
	.align		4
.L_8:
        /*0008*/ 	.byte	0x04, 0x17
        /*000a*/ 	.short	(.L_10 - .L_9)
.L_9:
        /*000c*/ 	.word	0x00000000
        /*0010*/ 	.short	0x0019
        /*0012*/ 	.short	0x0080
        /*0014*/ 	.byte	0x00, 0xf4, 0x21, 0x00


	//----- nvinfo : EIATTR_KPARAM_INFO
	.align		4
.L_10:
        /*0018*/ 	.byte	0x04, 0x17
        /*001a*/ 	.short	(.L_12 - .L_11)
.L_11:
        /*001c*/ 	.word	0x00000000
        /*0020*/ 	.short	0x0018
        /*0022*/ 	.short	0x0078
        /*0024*/ 	.byte	0x00, 0xf4, 0x21, 0x00


	//----- nvinfo : EIATTR_KPARAM_INFO
	.align		4
.L_12:
        /*0028*/ 	.byte	0x04, 0x17
        /*002a*/ 	.short	(.L_14 - .L_13)
.L_13:
        /*002c*/ 	.word	0x00000000
        /*0030*/ 	.short	0x0017
        /*0032*/ 	.short	0x0070
        /*0034*/ 	.byte	0x00, 0xf0, 0x11, 0x00


	//----- nvinfo : EIATTR_KPARAM_INFO
	.align		4
.L_14:
        /*0038*/ 	.byte	0x04, 0x17
        /*003a*/ 	.short	(.L_16 - .L_15)
.L_15:
        /*003c*/ 	.word	0x00000000
        /*0040*/ 	.short	0x0016
        /*0042*/ 	.short	0x006c
        /*0044*/ 	.byte	0x00, 0xf0, 0x11, 0x00


	//----- nvinfo : EIATTR_KPARAM_INFO
	.align		4
.L_16:
        /*0048*/ 	.byte	0x04, 0x17
        /*004a*/ 	.short	(.L_18 - .L_17)
.L_17:
        /*004c*/ 	.word	0x00000000
        /*0050*/ 	.short	0x0015
        /*0052*/ 	.short	0x0068
        /*0054*/ 	.byte	0x00, 0xf0, 0x11, 0x00


	//----- nvinfo : EIATTR_KPARAM_INFO
	.align		4
.L_18:
        /*0058*/ 	.byte	0x04, 0x17
        /*005a*/ 	.short	(.L_20 - .L_19)
.L_19:
        /*005c*/ 	.word	0x00000000
        /*0060*/ 	.short	0x0014
        /*0062*/ 	.short	0x0064
        /*0064*/ 	.byte	0x00, 0xf0, 0x11, 0x00


	//----- nvinfo : EIATTR_KPARAM_INFO
	.align		4
.L_20:
        /*0068*/ 	.byte	0x04, 0x17
        /*006a*/ 	.short	(.L_22 - .L_21)
.L_21:
        /*006c*/ 	.word	0x00000000
        /*0070*/ 	.short	0x0013
        /*0072*/ 	.short	0x0060
        /*0074*/ 	.byte	0x00, 0xf0, 0x11, 0x00


	//----- nvinfo : EIATTR_KPARAM_INFO
	.align		4
.L_22:
        /*0078*/ 	.byte	0x04, 0x17
        /*007a*/ 	.short	(.L_24 - .L_23)
.L_23:
        /*007c*/ 	.word	0x00000000
        /*0080*/ 	.short	0x0012
        /*0082*/ 	.short	0x005c
        /*0084*/ 	.byte	0x00, 0xf0, 0x11, 0x00


	//----- nvinfo : EIATTR_KPARAM_INFO
	.align		4
.L_24:
        /*0088*/ 	.byte	0x04, 0x17
        /*008a*/ 	.short	(.L_26 - .L_25)
.L_25:
        /*008c*/ 	.word	0x00000000
        /*0090*/ 	.short	0x0011
        /*0092*/ 	.short	0x0058
        /*0094*/ 	.byte	0x00, 0xf0, 0x11, 0x00


	//----- nvinfo : EIATTR_KPARAM_INFO
	.align		4
.L_26:
        /*0098*/ 	.byte	0x04, 0x17
        /*009a*/ 	.short	(.L_28 - .L_27)
.L_27:
        /*009c*/ 	.word	0x00000000
        /*00a0*/ 	.short	0x0010
        /*00a2*/ 	.short	0x0054
        /*00a4*/ 	.byte	0x00, 0xf0, 0x11, 0x00


	//----- nvinfo : EIATTR_KPARAM_INFO
	.align		4
.L_28:
        /*00a8*/ 	.byte	0x04, 0x17
        /*00aa*/ 	.short	(.L_30 - .L_29)
.L_29:
        /*00ac*/ 	.word	0x00000000
        /*00b0*/ 	.short	0x000f
        /*00b2*/ 	.short	0x0050
        /*00b4*/ 	.byte	0x00, 0xf0, 0x11, 0x00


	//----- nvinfo : EIATTR_KPARAM_INFO
	.align		4
.L_30:
        /*00b8*/ 	.byte	0x04, 0x17
        /*00ba*/ 	.short	(.L_32 - .L_31)
.L_31:
        /*00bc*/ 	.word	0x00000000
        /*00c0*/ 	.short	0x000e
        /*00c2*/ 	.short	0x004c
        /*00c4*/ 	.byte	0x00, 0xf0, 0x11, 0x00


	//----- nvinfo : EIATTR_KPARAM_INFO
	.align		4
.L_32:
        /*00c8*/ 	.byte	0x04, 0x17
        /*00ca*/ 	.short	(.L_34 - .L_33)
.L_33:
        /*00cc*/ 	.word	0x00000000
        /*00d0*/ 	.short	0x000d
        /*00d2*/ 	.short	0x0048
        /*00d4*/ 	.byte	0x00, 0xf0, 0x11, 0x00


	//----- nvinfo : EIATTR_KPARAM_INFO
	.align		4
.L_34:
        /*00d8*/ 	.byte	0x04, 0x17
        /*00da*/ 	.short	(.L_36 - .L_35)
.L_35:
        /*00dc*/ 	.word	0x00000000
        /*00e0*/ 	.short	0x000c
        /*00e2*/ 	.short	0x0044
        /*00e4*/ 	.byte	0x00, 0xf0, 0x11, 0x00


	//----- nvinfo : EIATTR_KPARAM_INFO
	.align		4
.L_36:
        /*00e8*/ 	.byte	0x04, 0x17
        /*00ea*/ 	.short	(.L_38 - .L_37)
.L_37:
        /*00ec*/ 	.word	0x00000000
        /*00f0*/ 	.short	0x000b
        /*00f2*/ 	.short	0x0040
        /*00f4*/ 	.byte	0x00, 0xf0, 0x11, 0x00


	//----- nvinfo : EIATTR_KPARAM_INFO
	.align		4
.L_38:
        /*00f8*/ 	.byte	0x04, 0x17
        /*00fa*/ 	.short	(.L_40 - .L_39)
.L_39:
        /*00fc*/ 	.word	0x00000000
        /*0100*/ 	.short	0x000a
        /*0102*/ 	.short	0x003c
        /*0104*/ 	.byte	0x00, 0xf0, 0x11, 0x00


	//----- nvinfo : EIATTR_KPARAM_INFO
	.align		4
.L_40:
        /*0108*/ 	.byte	0x04, 0x17
        /*010a*/ 	.short	(.L_42 - .L_41)
.L_41:
        /*010c*/ 	.word	0x00000000
        /*0110*/ 	.short	0x0009
        /*0112*/ 	.short	0x0038
        /*0114*/ 	.byte	0x00, 0xf0, 0x11, 0x00


	//----- nvinfo : EIATTR_KPARAM_INFO
	.align		4
.L_42:
        /*0118*/ 	.byte	0x04, 0x17
        /*011a*/ 	.short	(.L_44 - .L_43)
.L_43:
        /*011c*/ 	.word	0x00000000
        /*0120*/ 	.short	0x0008
        /*0122*/ 	.short	0x0034
        /*0124*/ 	.byte	0x00, 0xf0, 0x11, 0x00


	//----- nvinfo : EIATTR_KPARAM_INFO
	.align		4
.L_44:
        /*0128*/ 	.byte	0x04, 0x17
        /*012a*/ 	.short	(.L_46 - .L_45)
.L_45:
        /*012c*/ 	.word	0x00000000
        /*0130*/ 	.short	0x0007
        /*0132*/ 	.short	0x0030
        /*0134*/ 	.byte	0x00, 0xf0, 0x11, 0x00


	//----- nvinfo : EIATTR_KPARAM_INFO
	.align		4
.L_46:
        /*0138*/ 	.byte	0x04, 0x17
        /*013a*/ 	.short	(.L_48 - .L_47)
.L_47:
        /*013c*/ 	.word	0x00000000
        /*0140*/ 	.short	0x0006
        /*0142*/ 	.short	0x002c
        /*0144*/ 	.byte	0x00, 0xf0, 0x11, 0x00


	//----- nvinfo : EIATTR_KPARAM_INFO
	.align		4
.L_48:
        /*0148*/ 	.byte	0x04, 0x17
        /*014a*/ 	.short	(.L_50 - .L_49)
.L_49:
        /*014c*/ 	.word	0x00000000
        /*0150*/ 	.short	0x0005
        /*0152*/ 	.short	0x0028
        /*0154*/ 	.byte	0x00, 0xf0, 0x11, 0x00


	//----- nvinfo : EIATTR_KPARAM_INFO
	.align		4
.L_50:
        /*0158*/ 	.byte	0x04, 0x17
        /*015a*/ 	.short	(.L_52 - .L_51)
.L_51:
        /*015c*/ 	.word	0x00000000
        /*0160*/ 	.short	0x0004
        /*0162*/ 	.short	0x0020
        /*0164*/ 	.byte	0x00, 0xf4, 0x21, 0x00


	//----- nvinfo : EIATTR_KPARAM_INFO
	.align		4
.L_52:
        /*0168*/ 	.byte	0x04, 0x17
        /*016a*/ 	.short	(.L_54 - .L_53)
.L_53:
        /*016c*/ 	.word	0x00000000
        /*0170*/ 	.short	0x0003
        /*0172*/ 	.short	0x0018
        /*0174*/ 	.byte	0x00, 0xf4, 0x21, 0x00


	//----- nvinfo : EIATTR_KPARAM_INFO
	.align		4
.L_54:
        /*0178*/ 	.byte	0x04, 0x17
        /*017a*/ 	.short	(.L_56 - .L_55)
.L_55:
        /*017c*/ 	.word	0x00000000
        /*0180*/ 	.short	0x0002
        /*0182*/ 	.short	0x0010
        /*0184*/ 	.byte	0x00, 0xf4, 0x21, 0x00


	//----- nvinfo : EIATTR_KPARAM_INFO
	.align		4
.L_56:
        /*0188*/ 	.byte	0x04, 0x17
        /*018a*/ 	.short	(.L_58 - .L_57)
.L_57:
        /*018c*/ 	.word	0x00000000
        /*0190*/ 	.short	0x0001
        /*0192*/ 	.short	0x0008
        /*0194*/ 	.byte	0x00, 0xf4, 0x21, 0x00


	//----- nvinfo : EIATTR_KPARAM_INFO
	.align		4
.L_58:
        /*0198*/ 	.byte	0x04, 0x17
        /*019a*/ 	.short	(.L_60 - .L_59)
.L_59:
        /*019c*/ 	.word	0x00000000
        /*01a0*/ 	.short	0x0000
        /*01a2*/ 	.short	0x0000
        /*01a4*/ 	.byte	0x00, 0xf4, 0x21, 0x00


	//----- nvinfo : EIATTR_SPARSE_MMA_MASK
	.align		4
.L_60:
        /*01a8*/ 	.byte	0x03, 0x50
        /*01aa*/ 	.short	0x0000


	//----- nvinfo : EIATTR_MAXREG_COUNT
	.align		4
        /*01ac*/ 	.byte	0x03, 0x1b
        /*01ae*/ 	.short	0x00ff


	//----- nvinfo : EIATTR_NUM_BARRIERS
	.align		4
        /*01b0*/ 	.byte	0x02, 0x4c
        /*01b2*/ 	.byte	0x01
	.zero		1


	//----- nvinfo : EIATTR_MERCURY_ISA_VERSION
	.align		4
        /*01b4*/ 	.byte	0x03, 0x5f
        /*01b6*/ 	.short	0x0101


	//----- nvinfo : EIATTR_COOP_GROUP_MASK_REGIDS
	.align		4
        /*01b8*/ 	.byte	0x04, 0x29
        /*01ba*/ 	.short	(.L_62 - .L_61)


	//   ....[0]....
.L_61:
        /*01bc*/ 	.word	0xffffffff


	//   ....[1]....
        /*01c0*/ 	.word	0xffffffff


	//   ....[2]....
        /*01c4*/ 	.word	0xffffffff


	//   ....[3]....
        /*01c8*/ 	.word	0xffffffff


	//   ....[4]....
        /*01cc*/ 	.word	0xffffffff


	//   ....[5]....
        /*01d0*/ 	.word	0xffffffff


	//   ....[6]....
        /*01d4*/ 	.word	0xffffffff


	//   ....[7]....
        /*01d8*/ 	.word	0xffffffff


	//   ....[8]....
        /*01dc*/ 	.word	0xffffffff


	//   ....[9]....
        /*01e0*/ 	.word	0xffffffff


	//   ....[10]....
        /*01e4*/ 	.word	0xffffffff


	//   ....[11]....
        /*01e8*/ 	.word	0xffffffff


	//   ....[12]....
        /*01ec*/ 	.word	0xffffffff


	//   ....[13]....
        /*01f0*/ 	.word	0xffffffff


	//   ....[14]....
        /*01f4*/ 	.word	0xffffffff


	//   ....[15]....
        /*01f8*/ 	.word	0xffffffff


	//----- nvinfo : EIATTR_COOP_GROUP_INSTR_OFFSETS
	.align		4
.L_62:
        /*01fc*/ 	.byte	0x04, 0x28
        /*01fe*/ 	.short	(.L_64 - .L_63)


	//   ....[0]....
.L_63:
        /*0200*/ 	.word	0x00001820


	//   ....[1]....
        /*0204*/ 	.word	0x00001840


	//   ....[2]....
        /*0208*/ 	.word	0x00002200


	//   ....[3]....
        /*020c*/ 	.word	0x000023b0


	//   ....[4]....
        /*0210*/ 	.word	0x00002560


	//   ....[5]....
        /*0214*/ 	.word	0x00002700


	//   ....[6]....
        /*0218*/ 	.word	0x00002a60


	//   ....[7]....
        /*021c*/ 	.word	0x00002ad0


	//   ....[8]....
        /*0220*/ 	.word	0x00003cb0


	//   ....[9]....
        /*0224*/ 	.word	0x00003cc0


	//   ....[10]....
        /*0228*/ 	.word	0x00003cd0


	//   ....[11]....
        /*022c*/ 	.word	0x00003ce0


	//   ....[12]....
        /*0230*/ 	.word	0x00003d40


	//   ....[13]....
        /*0234*/ 	.word	0x00003d60


	//   ....[14]....
        /*0238*/ 	.word	0x00003d80


	//   ....[15]....
        /*023c*/ 	.word	0x00003d90


	//----- nvinfo : EIATTR_EXIT_INSTR_OFFSETS
	.align		4
.L_64:
        /*0240*/ 	.byte	0x04, 0x1c
        /*0242*/ 	.short	(.L_66 - .L_65)


	//   ....[0]....
.L_65:
        /*0244*/ 	.word	0x00005390


	//----- nvinfo : EIATTR_REQNTID
	.align		4
.L_66:
        /*0248*/ 	.byte	0x04, 0x10
        /*024a*/ 	.short	(.L_68 - .L_67)
.L_67:
        /*024c*/ 	.word	0x00000100
        /*0250*/ 	.word	0x00000001
        /*0254*/ 	.word	0x00000001


	//----- nvinfo : EIATTR_CBANK_PARAM_SIZE
	.align		4
.L_68:
        /*0258*/ 	.byte	0x03, 0x19
        /*025a*/ 	.short	0x0088


	//----- nvinfo : EIATTR_PARAM_CBANK
	.align		4
        /*025c*/ 	.byte	0x04, 0x0a
        /*025e*/ 	.short	(.L_70 - .L_69)
	.align		4
.L_69:
        /*0260*/ 	.word	index@(.nv.constant0.attn_fwd)
        /*0264*/ 	.short	0x0210
        /*0266*/ 	.short	0x0088


	//----- nvinfo : EIATTR_SW_WAR
	.align		4
.L_70:
        /*0268*/ 	.byte	0x04, 0x36
        /*026a*/ 	.short	(.L_72 - .L_71)
.L_71:
        /*026c*/ 	.word	0x00000008
.L_72:


//--------------------- .nv.callgraph             --------------------------
	.section	.nv.callgraph,"",@"SHT_CUDA_CALLGRAPH"
	.align	4
	.sectionentsize	8
	.align		4
        /*0000*/ 	.word	0x00000000
	.align		4
        /*0004*/ 	.word	0xffffffff
	.align		4
        /*0008*/ 	.word	0x00000000
	.align		4
        /*000c*/ 	.word	0xfffffffe
	.align		4
        /*0010*/ 	.word	0x00000000
	.align		4
        /*0014*/ 	.word	0xfffffffd
	.align		4
        /*0018*/ 	.word	0x00000000
	.align		4
        /*001c*/ 	.word	0xfffffffc


//--------------------- .nv.constant4             --------------------------
	.section	.nv.constant4,"a",@progbits
	.align	8
	.align		8
.nv.constant4:
        /*0000*/ 	.dword	_$_str


//--------------------- .text.attn_fwd            --------------------------
	.section	.text.attn_fwd,"ax",@progbits
	.align	128
        .global         attn_fwd
        .type           attn_fwd,@function
        .size           attn_fwd,(.L_x_3 - attn_fwd)
        .other          attn_fwd,@"STO_CUDA_ENTRY STV_DEFAULT"
attn_fwd:
.text.attn_fwd:
[----:B------:R-:W-:Y:S01]  /*0000*/  LDC R1, c[0x0][0x28] ;  /* 0x00000a00ff017b82 */ /* 0x000fe20000000800 */
[----:B------:R-:W0:Y:S07]  /*0010*/  S2R R37, SR_CTAID.X ;  /* 0x0000000000257919 */ /* 0x000e2e0000002500 */
[----:B------:R-:W1:Y:S01]  /*0020*/  S2UR UR12, SR_CTAID.Y ;  /* 0x00000000000c79c3 */ /* 0x000e620000002600 */
[----:B------:R-:W-:Y:S01]  /*0030*/  ULDC.64 UR4, c[0x0][0x240] ;  /* 0x0000900000047ab9 */ /* 0x000fe20000000a00 */
[----:B------:R-:W-:Y:S01]  /*0040*/  ULDC.64 UR20, c[0x0][0x208] ;  /* 0x0000820000147ab9 */ /* 0x000fe20000000a00 */
[----:B------:R-:W0:Y:S05]  /*0050*/  S2R R0, SR_TID.X ;  /* 0x0000000000007919 */ /* 0x000e2a0000002100 */
[----:B------:R-:W2:Y:S08]  /*0060*/  LDC.64 R6, c[0x0][0x210] ;  /* 0x00008400ff067b82 */ /* 0x000eb00000000a00 */
[----:B------:R-:W3:Y:S01]  /*0070*/  LDC R35, c[0x0][0x248] ;  /* 0x00009200ff237b82 */ /* 0x000ee20000000800 */
[----:B-1----:R-:W-:-:S04]  /*0080*/  UIMAD UR4, UR12, UR4, URZ ;  /* 0x000000040c0472a4 */ /* 0x002fc8000f8e023f */
[----:B------:R-:W-:Y:S01]  /*0090*/  USHF.L.U32 UR6, UR4, 0x1, URZ ;  /* 0x0000000104067899 */ /* 0x000fe2000800063f */
[----:B0-----:R-:W-:-:S05]  /*00a0*/  PRMT R22, R0, 0x6540, R37 ;  /* 0x0000654000167816 */ /* 0x001fca0000000025 */
[----:B------:R-:W-:Y:S01]  /*00b0*/  IMAD R2, R22, UR5, RZ ;  /* 0x0000000516027c24 */ /* 0x000fe2000f8e02ff */
[----:B------:R-:W-:Y:S01]  /*00c0*/  UIMAD.WIDE UR4, UR4, 0x2, URZ ;  /* 0x00000002040478a5 */ /* 0x000fe2000f8e023f */
[----:B---3--:R-:W-:Y:S02]  /*00d0*/  IMAD R5, R35, 0x12, RZ ;  /* 0x0000001223057824 */ /* 0x008fe400078e02ff */
[C---:B------:R-:W-:Y:S02]  /*00e0*/  IMAD.SHL.U32 R3, R2.reuse, 0x2, RZ ;  /* 0x0000000202037824 */ /* 0x040fe400078e00ff */
[----:B------:R-:W-:-:S03]  /*00f0*/  IMAD.HI R4, R2, 0x2, RZ ;  /* 0x0000000202047827 */ /* 0x000fc600078e02ff */
[----:B--2---:R-:W-:Y:S01]  /*0100*/  IADD3 R2, P0, P1, R3, UR6, R6 ;  /* 0x0000000603027c10 */ /* 0x004fe2000f91e006 */
[C---:B------:R-:W-:Y:S02]  /*0110*/  IMAD R15, R35.reuse, 0x6, RZ ;  /* 0x00000006230f7824 */ /* 0x040fe400078e02ff */
[C---:B------:R-:W-:Y:S01]  /*0120*/  IMAD R23, R35.reuse, 0xa, RZ ;  /* 0x0000000a23177824 */ /* 0x040fe200078e02ff */
[----:B------:R-:W-:Y:S01]  /*0130*/  IADD3.X R3, R4, UR5, R7, P0, P1 ;  /* 0x0000000504037c10 */ /* 0x000fe200087e2407 */
[C---:B------:R-:W-:Y:S01]  /*0140*/  IMAD.SHL.U32 R7, R35.reuse, 0x2, RZ ;  /* 0x0000000223077824 */ /* 0x040fe200078e00ff */
[CC--:B------:R-:W-:Y:S01]  /*0150*/  LEA R6, P4, R35.reuse, R2.reuse, 0x2 ;  /* 0x0000000223067211 */ /* 0x0c0fe200078810ff */
[----:B------:R-:W-:Y:S01]  /*0160*/  IMAD R9, R35, 0x3, RZ ;  /* 0x0000000323097824 */ /* 0x000fe200078e02ff */
[-C--:B------:R-:W-:Y:S01]  /*0170*/  IADD3 R20, P0, R5, R2.reuse, RZ ;  /* 0x0000000205147210 */ /* 0x080fe20007f1e0ff */
[----:B------:R-:W-:Y:S01]  /*0180*/  IMAD R13, R35, 0x5, RZ ;  /* 0x00000005230d7824 */ /* 0x000fe200078e02ff */
[-C--:B------:R-:W-:Y:S01]  /*0190*/  IADD3 R4, P6, R7, R2.reuse, RZ ;  /* 0x0000000207047210 */ /* 0x080fe20007fde0ff */
[----:B------:R-:W-:Y:S01]  /*01a0*/  IMAD.SHL.U32 R11, R35, 0x4, RZ ;  /* 0x00000004230b7824 */ /* 0x000fe200078e00ff */
[-C--:B------:R-:W-:Y:S01]  /*01b0*/  LEA.HI.X.SX32 R7, R7, R3.reuse, 0x1, P4 ;  /* 0x0000000307077211 */ /* 0x080fe200020f0eff */
[----:B------:R-:W-:Y:S01]  /*01c0*/  IMAD R29, R35, 0xc, RZ ;  /* 0x0000000c231d7824 */ /* 0x000fe200078e02ff */
[-C--:B------:R-:W-:Y:S01]  /*01d0*/  IADD3 R8, P5, R15, R2.reuse, RZ ;  /* 0x000000020f087210 */ /* 0x080fe20007fbe0ff */
[C---:B------:R-:W-:Y:S01]  /*01e0*/  IMAD R33, R35.reuse, 0xe, RZ ;  /* 0x0000000e23217824 */ /* 0x040fe200078e02ff */
[CC--:B------:R-:W-:Y:S01]  /*01f0*/  LEA.HI.X.SX32 R5, R35.reuse, R3.reuse, 0x1, P6 ;  /* 0x0000000323057211 */ /* 0x0c0fe200030f0eff */
[----:B------:R-:W-:Y:S01]  /*0200*/  IMAD R27, R35, 0x16, RZ ;  /* 0x00000016231b7824 */ /* 0x000fe200078e02ff */
[-C--:B------:R-:W-:Y:S01]  /*0210*/  IADD3 R12, P4, R23, R2.reuse, RZ ;  /* 0x00000002170c7210 */ /* 0x080fe20007f9e0ff */
[C---:B------:R-:W-:Y:S01]  /*0220*/  IMAD R25, R35.reuse, 0x14, RZ ;  /* 0x0000001423197824 */ /* 0x040fe200078e02ff */
[CC--:B------:R-:W-:Y:S01]  /*0230*/  LEA R10, P6, R35.reuse, R2.reuse, 0x3 ;  /* 0x00000002230a7211 */ /* 0x0c0fe200078c18ff */
[----:B------:R-:W-:Y:S01]  /*0240*/  IMAD R31, R35, 0x18, RZ ;  /* 0x00000018231f7824 */ /* 0x000fe200078e02ff */
[-C--:B------:R-:W-:Y:S01]  /*0250*/  LEA.HI.X.SX32 R9, R9, R3.reuse, 0x1, P5 ;  /* 0x0000000309097211 */ /* 0x080fe200028f0eff */
[----:B------:R-:W-:Y:S01]  /*0260*/  IMAD.SHL.U32 R19, R35, 0x8, RZ ;  /* 0x0000000823137824 */ /* 0x000fe200078e00ff */
[-C--:B------:R-:W-:Y:S01]  /*0270*/  LEA.HI.X.SX32 R13, R13, R3.reuse, 0x1, P4 ;  /* 0x000000030d0d7211 */ /* 0x080fe200020f0eff */
[----:B------:R-:W-:Y:S01]  /*0280*/  IMAD R17, R35, 0x7, RZ ;  /* 0x0000000723117824 */ /* 0x000fe200078e02ff */
[-C--:B------:R-:W-:Y:S01]  /*0290*/  IADD3 R14, P5, R29, R2.reuse, RZ ;  /* 0x000000021d0e7210 */ /* 0x080fe20007fbe0ff */
[----:B------:R-:W-:Y:S01]  /*02a0*/  IMAD R21, R35, 0x9, RZ ;  /* 0x0000000923157824 */ /* 0x000fe200078e02ff */
[-C--:B------:R-:W-:Y:S01]  /*02b0*/  LEA.HI.X.SX32 R11, R11, R3.reuse, 0x1, P6 ;  /* 0x000000030b0b7211 */ /* 0x080fe200030f0eff */
[C---:B------:R-:W-:Y:S01]  /*02c0*/  IMAD R39, R35.reuse, 0x1a, RZ ;  /* 0x0000001a23277824 */ /* 0x040fe200078e02ff */
[CC--:B------:R-:W-:Y:S01]  /*02d0*/  LEA R18, P4, R35.reuse, R2.reuse, 0x4 ;  /* 0x0000000223127211 */ /* 0x0c0fe200078820ff */
[----:B------:R-:W-:Y:S01]  /*02e0*/  IMAD R41, R35, 0x1c, RZ ;  /* 0x0000001c23297824 */ /* 0x000fe200078e02ff */
[-C--:B------:R-:W-:Y:S01]  /*02f0*/  IADD3 R26, P2, R27, R2.reuse, RZ ;  /* 0x000000021b1a7210 */ /* 0x080fe20007f5e0ff */
[----:B------:R-:W-:Y:S01]  /*0300*/  IMAD R43, R35, 0x1e, RZ ;  /* 0x0000001e232b7824 */ /* 0x000fe200078e02ff */
[-C--:B------:R-:W-:Y:S01]  /*0310*/  IADD3 R16, P6, R33, R2.reuse, RZ ;  /* 0x0000000221107210 */ /* 0x080fe20007fde0ff */
[----:B------:R-:W-:Y:S01]  /*0320*/  IMAD R27, R35, 0xb, RZ ;  /* 0x0000000b231b7824 */ /* 0x000fe200078e02ff */
[-C--:B------:R-:W-:Y:S01]  /*0330*/  IADD3 R24, P3, R25, R2.reuse, RZ ;  /* 0x0000000219187210 */ /* 0x080fe20007f7e0ff */
[----:B------:R0:W2:Y:S01]  /*0340*/  LDG.E.U16 R34, desc[UR20][R2.64] ;  /* 0x0000001402227981 */ /* 0x0000a2000c1e1500 */
[-C--:B------:R-:W-:Y:S01]  /*0350*/  IADD3 R28, P1, R31, R2.reuse, RZ ;  /* 0x000000021f1c7210 */ /* 0x080fe20007f3e0ff */
[----:B------:R-:W-:Y:S01]  /*0360*/  IMAD R31, R35, 0xd, RZ ;  /* 0x0000000d231f7824 */ /* 0x000fe200078e02ff */
[-C--:B------:R-:W-:Y:S01]  /*0370*/  LEA.HI.X.SX32 R15, R15, R3.reuse, 0x1, P5 ;  /* 0x000000030f0f7211 */ /* 0x080fe200028f0eff */
[----:B------:R-:W-:Y:S01]  /*0380*/  IMAD R35, R35, 0xf, RZ ;  /* 0x0000000f23237824 */ /* 0x000fe200078e02ff */
[----:B------:R-:W-:Y:S01]  /*0390*/  LEA.HI.X.SX32 R19, R19, R3, 0x1, P4 ;  /* 0x0000000313137211 */ /* 0x000fe200020f0eff */
[----:B------:R-:W3:Y:S01]  /*03a0*/  LDG.E.U16 R6, desc[UR20][R6.64] ;  /* 0x0000001406067981 */ /* 0x000ee2000c1e1500 */
[----:B------:R-:W-:-:S02]  /*03b0*/  IADD3 R30, P5, R39, R2, RZ ;  /* 0x00000002271e7210 */ /* 0x000fc40007fbe0ff */
[-C--:B------:R-:W-:Y:S01]  /*03c0*/  LEA.HI.X.SX32 R17, R17, R3.reuse, 0x1, P6 ;  /* 0x0000000311117211 */ /* 0x080fe200030f0eff */
[----:B------:R-:W4:Y:S01]  /*03d0*/  LDG.E.U16 R18, desc[UR20][R18.64] ;  /* 0x0000001412127981 */ /* 0x000f22000c1e1500 */
[-C--:B------:R-:W-:Y:S02]  /*03e0*/  LEA.HI.X.SX32 R21, R21, R3.reuse, 0x1, P0 ;  /* 0x0000000315157211 */ /* 0x080fe400000f0eff */
[-C--:B------:R-:W-:Y:S01]  /*03f0*/  IADD3 R32, P6, R41, R2.reuse, RZ ;  /* 0x0000000229207210 */ /* 0x080fe20007fde0ff */
[----:B------:R-:W5:Y:S01]  /*0400*/  LDG.E.U16 R8, desc[UR20][R8.64] ;  /* 0x0000001408087981 */ /* 0x000f62000c1e1500 */
[-C--:B------:R-:W-:Y:S02]  /*0410*/  LEA.HI.X.SX32 R25, R23, R3.reuse, 0x1, P3 ;  /* 0x0000000317197211 */ /* 0x080fe400018f0eff */
[----:B0-----:R-:W-:Y:S01]  /*0420*/  IADD3 R2, P4, R43, R2, RZ ;  /* 0x000000022b027210 */ /* 0x001fe20007f9e0ff */
[----:B------:R0:W3:Y:S01]  /*0430*/  LDG.E.U16 R23, desc[UR20][R4.64] ;  /* 0x0000001404177981 */ /* 0x0000e2000c1e1500 */
[----:B------:R-:W-:-:S02]  /*0440*/  LEA.HI.X.SX32 R27, R27, R3, 0x1, P2 ;  /* 0x000000031b1b7211 */ /* 0x000fc400010f0eff */
[-C--:B------:R-:W-:Y:S01]  /*0450*/  LEA.HI.X.SX32 R29, R29, R3.reuse, 0x1, P1 ;  /* 0x000000031d1d7211 */ /* 0x080fe200008f0eff */
[----:B------:R-:W5:Y:S01]  /*0460*/  LDG.E.U16 R20, desc[UR20][R20.64] ;  /* 0x0000001414147981 */ /* 0x000f62000c1e1500 */
[-C--:B------:R-:W-:Y:S02]  /*0470*/  LEA.HI.X.SX32 R31, R31, R3.reuse, 0x1, P5 ;  /* 0x000000031f1f7211 */ /* 0x080fe400028f0eff */
[-C--:B------:R-:W-:Y:S01]  /*0480*/  LEA.HI.X.SX32 R33, R33, R3.reuse, 0x1, P6 ;  /* 0x0000000321217211 */ /* 0x080fe200030f0eff */
[----:B------:R-:W5:Y:S01]  /*0490*/  LDG.E.U16 R24, desc[UR20][R24.64] ;  /* 0x0000001418187981 */ /* 0x000f62000c1e1500 */
[----:B------:R-:W-:-:S03]  /*04a0*/  LEA.HI.X.SX32 R3, R35, R3, 0x1, P4 ;  /* 0x0000000323037211 */ /* 0x000fc600020f0eff */
[----:B------:R-:W5:Y:S04]  /*04b0*/  LDG.E.U16 R26, desc[UR20][R26.64] ;  /* 0x000000141a1a7981 */ /* 0x000f68000c1e1500 */
[----:B------:R1:W5:Y:S04]  /*04c0*/  LDG.E.U16 R10, desc[UR20][R10.64] ;  /* 0x000000140a0a7981 */ /* 0x000368000c1e1500 */
[----:B------:R-:W5:Y:S04]  /*04d0*/  LDG.E.U16 R28, desc[UR20][R28.64] ;  /* 0x000000141c1c7981 */ /* 0x000f68000c1e1500 */
[----:B------:R-:W5:Y:S04]  /*04e0*/  LDG.E.U16 R12, desc[UR20][R12.64] ;  /* 0x000000140c0c7981 */ /* 0x000f68000c1e1500 */
[----:B------:R-:W5:Y:S04]  /*04f0*/  LDG.E.U16 R30, desc[UR20][R30.64] ;  /* 0x000000141e1e7981 */ /* 0x000f68000c1e1500 */
[----:B------:R-:W5:Y:S04]  /*0500*/  LDG.E.U16 R14, desc[UR20][R14.64] ;  /* 0x000000140e0e7981 */ /* 0x000f68000c1e1500 */
[----:B------:R-:W5:Y:S04]  /*0510*/  LDG.E.U16 R32, desc[UR20][R32.64] ;  /* 0x0000001420207981 */ /* 0x000f68000c1e1500 */
[----:B------:R-:W5:Y:S04]  /*0520*/  LDG.E.U16 R16, desc[UR20][R16.64] ;  /* 0x0000001410107981 */ /* 0x000f68000c1e1500 */
[----:B------:R1:W5:Y:S01]  /*0530*/  LDG.E.U16 R2, desc[UR20][R2.64] ;  /* 0x0000001402027981 */ /* 0x000362000c1e1500 */
[----:B------:R-:W1:Y:S01]  /*0540*/  S2UR UR13, SR_CgaCtaId ;  /* 0x00000000000d79c3 */ /* 0x000e620000008800 */
[----:B0-----:R-:W-:-:S02]  /*0550*/  LOP3.LUT R4, R0, 0xc0, RZ, 0xc0, !PT ;  /* 0x000000c000047812 */ /* 0x001fc400078ec0ff */
[----:B------:R-:W-:Y:S02]  /*0560*/  LOP3.LUT R5, R0, 0x3f, RZ, 0xc0, !PT ;  /* 0x0000003f00057812 */ /* 0x000fe400078ec0ff */
[----:B------:R-:W-:Y:S02]  /*0570*/  SHF.L.U32 R114, R37, 0x8, RZ ;  /* 0x0000000825727819 */ /* 0x000fe400000006ff */
[----:B------:R-:W-:Y:S01]  /*0580*/  LEA R7, R4, R5, 0x4 ;  /* 0x0000000504077211 */ /* 0x000fe200078e20ff */
[----:B------:R-:W-:Y:S02]  /*0590*/  UMOV UR4, 0x400 ;  /* 0x0000040000047882 */ /* 0x000fe40000000000 */
[----:B------:R-:W-:Y:S02]  /*05a0*/  VIADD R144, R114, 0x100 ;  /* 0x0000010072907836 */ /* 0x000fe40000000000 */
[----:B------:R-:W-:-:S03]  /*05b0*/  IMAD.SHL.U32 R7, R7, 0x2, RZ ;  /* 0x0000000207077824 */ /* 0x000fc600078e00ff */
[----:B------:R-:W-:Y:S02]  /*05c0*/  ISETP.GE.AND P0, PT, R144, 0x1, PT ;  /* 0x000000019000780c */ /* 0x000fe40003f06270 */
[C---:B------:R-:W-:Y:S01]  /*05d0*/  LOP3.LUT R9, R7.reuse, 0x10, RZ, 0x3c, !PT ;  /* 0x0000001007097812 */ /* 0x040fe200078e3cff */
[----:B-1----:R-:W-:Y:S01]  /*05e0*/  ULEA UR13, UR13, UR4, 0x18 ;  /* 0x000000040d0d7291 */ /* 0x002fe2000f8ec03f */
[C---:B------:R-:W-:Y:S02]  /*05f0*/  LOP3.LUT R11, R7.reuse, 0x20, RZ, 0x3c, !PT ;  /* 0x00000020070b7812 */ /* 0x040fe400078e3cff */
[C---:B------:R-:W-:Y:S02]  /*0600*/  LOP3.LUT R3, R7.reuse, 0x30, RZ, 0x3c, !PT ;  /* 0x0000003007037812 */ /* 0x040fe400078e3cff */
[C---:B------:R-:W-:Y:S02]  /*0610*/  LOP3.LUT R13, R7.reuse, 0x40, RZ, 0x3c, !PT ;  /* 0x00000040070d7812 */ /* 0x040fe400078e3cff */
[----:B------:R-:W-:-:S02]  /*0620*/  LOP3.LUT R15, R7, 0x50, RZ, 0x3c, !PT ;  /* 0x00000050070f7812 */ /* 0x000fc400078e3cff */
[----:B------:R-:W-:Y:S01]  /*0630*/  LOP3.LUT R17, R7, 0x60, RZ, 0x3c, !PT ;  /* 0x0000006007117812 */ /* 0x000fe200078e3cff */
[----:B------:R-:W-:Y:S01]  /*0640*/  IMAD.MOV.U32 R118, RZ, RZ, 0x3f800000 ;  /* 0x3f800000ff767424 */ /* 0x000fe200078e00ff */
[----:B------:R-:W-:Y:S01]  /*0650*/  MOV R57, 0xff800000 ;  /* 0xff80000000397802 */ /* 0x000fe20000000f00 */
[----:B------:R-:W-:Y:S01]  /*0660*/  IMAD.MOV.U32 R56, RZ, RZ, -0x800000 ;  /* 0xff800000ff387424 */ /* 0x000fe200078e00ff */
[----:B------:R-:W-:Y:S01]  /*0670*/  CS2R R96, SRZ ;  /* 0x0000000000607805 */ /* 0x000fe2000001ff00 */
[----:B------:R-:W-:Y:S01]  /*0680*/  IMAD.MOV.U32 R81, RZ, RZ, -0x800000 ;  /* 0xff800000ff517424 */ /* 0x000fe200078e00ff */
[----:B------:R-:W-:Y:S01]  /*0690*/  CS2R R98, SRZ ;  /* 0x0000000000627805 */ /* 0x000fe2000001ff00 */
[----:B------:R-:W-:Y:S01]  /*06a0*/  IMAD.MOV.U32 R129, RZ, RZ, -0x800000 ;  /* 0xff800000ff817424 */ /* 0x000fe200078e00ff */
[----:B------:R-:W-:Y:S01]  /*06b0*/  CS2R R100, SRZ ;  /* 0x0000000000647805 */ /* 0x000fe2000001ff00 */
[----:B------:R-:W-:Y:S01]  /*06c0*/  IMAD.MOV.U32 R119, RZ, RZ, 0x3f800000 ;  /* 0x3f800000ff777424 */ /* 0x000fe200078e00ff */
[----:B------:R-:W-:Y:S01]  /*06d0*/  CS2R R102, SRZ ;  /* 0x0000000000667805 */ /* 0x000fe2000001ff00 */
[----:B------:R-:W-:Y:S01]  /*06e0*/  IMAD.MOV.U32 R120, RZ, RZ, 0x3f800000 ;  /* 0x3f800000ff787424 */ /* 0x000fe200078e00ff */
[----:B------:R-:W-:Y:S01]  /*06f0*/  CS2R R88, SRZ ;  /* 0x0000000000587805 */ /* 0x000fe2000001ff00 */
[----:B------:R-:W-:Y:S01]  /*0700*/  IMAD.MOV.U32 R121, RZ, RZ, 0x3f800000 ;  /* 0x3f800000ff797424 */ /* 0x000fe200078e00ff */
[----:B------:R-:W-:-:S02]  /*0710*/  CS2R R90, SRZ ;  /* 0x00000000005a7805 */ /* 0x000fc4000001ff00 */
[----:B------:R-:W-:Y:S02]  /*0720*/  CS2R R92, SRZ ;  /* 0x00000000005c7805 */ /* 0x000fe4000001ff00 */
[----:B------:R-:W-:Y:S02]  /*0730*/  CS2R R94, SRZ ;  /* 0x00000000005e7805 */ /* 0x000fe4000001ff00 */
[C---:B------:R-:W-:Y:S01]  /*0740*/  LOP3.LUT R104, R0.reuse, 0xe0, RZ, 0xc0, !PT ;  /* 0x000000e000687812 */ /* 0x040fe200078ec0ff */
[C---:B------:R-:W-:Y:S01]  /*0750*/  IMAD.SHL.U32 R105, R0.reuse, 0x2, RZ ;  /* 0x0000000200697824 */ /* 0x040fe200078e00ff */
[C---:B------:R-:W-:Y:S01]  /*0760*/  LOP3.LUT R108, R0.reuse, 0xf, RZ, 0xc0, !PT ;  /* 0x0000000f006c7812 */ /* 0x040fe200078ec0ff */
[C---:B------:R-:W-:Y:S02]  /*0770*/  IMAD.SHL.U32 R106, R0.reuse, 0x80, RZ ;  /* 0x00000080006a7824 */ /* 0x040fe400078e00ff */
[----:B------:R-:W-:Y:S01]  /*0780*/  IMAD.SHL.U32 R107, R0, 0x8, RZ ;  /* 0x00000008006b7824 */ /* 0x000fe200078e00ff */
[----:B--2---:R-:W-:Y:S04]  /*0790*/  STS.U16 [R7+UR13], R34 ;  /* 0x0000002207007988 */ /* 0x004fe8000800040d */
[----:B----4-:R0:W-:Y:S04]  /*07a0*/  STS.U16 [R7+UR13+0x400], R18 ;  /* 0x0004001207007988 */ /* 0x0101e8000800040d */
[----:B---3--:R1:W-:Y:S01]  /*07b0*/  STS.U16 [R9+UR13+0x80], R23 ;  /* 0x0000801709007988 */ /* 0x0083e2000800040d */
[----:B0-----:R-:W-:-:S03]  /*07c0*/  LOP3.LUT R7, R7, 0x70, RZ, 0x3c, !PT ;  /* 0x0000007007077812 */ /* 0x001fc600078e3cff */
[----:B-----5:R0:W-:Y:S04]  /*07d0*/  STS.U16 [R9+UR13+0x480], R20 ;  /* 0x0004801409007988 */ /* 0x0201e8000800040d */
[----:B------:R0:W-:Y:S04]  /*07e0*/  STS.U16 [R11+UR13+0x100], R6 ;  /* 0x000100060b007988 */ /* 0x0001e8000800040d */
        /* <DEDUP_REMOVED lines=8> */
[----:B------:R0:W-:Y:S01]  /*0870*/  STS.U16 [R17+UR13+0x700], R32 ;  /* 0x0007002011007988 */ /* 0x0001e2000800040d */
[----:B-1----:R-:W-:-:S03]  /*0880*/  LOP3.LUT R23, R0, 0xff, RZ, 0xc0, !PT ;  /* 0x000000ff00177812 */ /* 0x002fc600078ec0ff */
[----:B------:R0:W-:Y:S04]  /*0890*/  STS.U16 [R7+UR13+0x380], R16 ;  /* 0x0003801007007988 */ /* 0x0001e8000800040d */
[----:B------:R0:W-:Y:S01]  /*08a0*/  STS.U16 [R7+UR13+0x780], R2 ;  /* 0x0007800207007988 */ /* 0x0001e2000800040d */
[----:B------:R-:W-:Y:S05]  /*08b0*/  @!P0 BRA `(.L_x_0) ;  /* 0x0000003400888947 */ /* 0x000fea0003800000 */
[----:B0-----:R-:W0:Y:S01]  /*08c0*/  LDC.64 R10, c[0x0][0x260] ;  /* 0x00009800ff0a7b82 */ /* 0x001e220000000a00 */
[----:B------:R-:W-:Y:S01]  /*08d0*/  SHF.R.U32.HI R2, RZ, 0x5, R0 ;  /* 0x00000005ff027819 */ /* 0x000fe20000011600 */
[----:B------:R-:W-:Y:S01]  /*08e0*/  ULDC UR4, c[0x0][0x258] ;  /* 0x0000960000047ab9 */ /* 0x000fe20000000800 */
[----:B------:R-:W-:Y:S01]  /*08f0*/  SHF.R.U32.HI R4, RZ, 0x2, R4 ;  /* 0x00000002ff047819 */ /* 0x000fe20000011604 */
[----:B------:R-:W-:Y:S01]  /*0900*/  ULDC.64 UR6, c[0x0][0x220] ;  /* 0x0000880000067ab9 */ /* 0x000fe20000000a00 */
[----:B------:R-:W-:Y:S01]  /*0910*/  SHF.L.U32 R3, R23, 0x1, RZ ;  /* 0x0000000117037819 */ /* 0x000fe200000006ff */
[----:B------:R-:W-:Y:S01]  /*0920*/  IMAD.MOV.U32 R123, RZ, RZ, -0x800000 ;  /* 0xff800000ff7b7424 */ /* 0x000fe200078e00ff */
[----:B------:R-:W-:Y:S01]  /*0930*/  R2UR UR24, R2 ;  /* 0x00000000021872ca */ /* 0x000fe200000e0000 */
[----:B------:R-:W1:Y:S01]  /*0940*/  LDC.64 R12, c[0x0][0x250] ;  /* 0x00009400ff0c7b82 */ /* 0x000e620000000a00 */
[--C-:B------:R-:W-:Y:S01]  /*0950*/  SHF.R.U32.HI R8, RZ, 0x4, R0.reuse ;  /* 0x00000004ff087819 */ /* 0x100fe20000011600 */
[----:B------:R-:W-:Y:S01]  /*0960*/  IMAD.MOV.U32 R118, RZ, RZ, 0x3f800000 ;  /* 0x3f800000ff767424 */ /* 0x000fe200078e00ff */
[----:B------:R-:W-:Y:S01]  /*0970*/  SHF.R.U32.HI R9, RZ, 0x2, R0 ;  /* 0x00000002ff097819 */ /* 0x000fe20000011600 */
[----:B------:R-:W-:Y:S01]  /*0980*/  IMAD.MOV.U32 R115, RZ, RZ, RZ ;  /* 0x000000ffff737224 */ /* 0x000fe200078e00ff */
[----:B------:R-:W-:Y:S01]  /*0990*/  SGXT.U32 R8, R8, 0x4 ;  /* 0x000000040808781a */ /* 0x000fe20000000000 */
[----:B------:R-:W-:Y:S01]  /*09a0*/  IMAD.MOV.U32 R109, RZ, RZ, RZ ;  /* 0x000000ffff6d7224 */ /* 0x000fe200078e00ff */
[----:B------:R-:W-:Y:S01]  /*09b0*/  SHF.R.U32.HI R15, RZ, 0x1, R104 ;  /* 0x00000001ff0f7819 */ /* 0x000fe20000011668 */
[----:B------:R-:W2:Y:S01]  /*09c0*/  LDC R28, c[0x0][0x268] ;  /* 0x00009a00ff1c7b82 */ /* 0x000ea20000000800 */
[----:B------:R-:W-:Y:S01]  /*09d0*/  LOP3.LUT R148, R105, 0x6, RZ, 0xc0, !PT ;  /* 0x0000000669947812 */ /* 0x000fe200078ec0ff */
[----:B------:R-:W-:Y:S01]  /*09e0*/  IMAD.MOV.U32 R120, RZ, RZ, 0x3f800000 ;  /* 0x3f800000ff787424 */ /* 0x000fe200078e00ff */
[----:B------:R-:W-:Y:S01]  /*09f0*/  MOV R119, 0x3f800000 ;  /* 0x3f80000000777802 */ /* 0x000fe20000000f00 */
[----:B------:R-:W-:Y:S01]  /*0a00*/  IMAD.MOV.U32 R121, RZ, RZ, 0x3f800000 ;  /* 0x3f800000ff797424 */ /* 0x000fe200078e00ff */
[----:B------:R-:W-:Y:S01]  /*0a10*/  MOV R117, 0xff800000 ;  /* 0xff80000000757802 */ /* 0x000fe20000000f00 */
[----:B------:R-:W-:Y:S01]  /*0a20*/  IMAD.MOV.U32 R116, RZ, RZ, -0x800000 ;  /* 0xff800000ff747424 */ /* 0x000fe200078e00ff */
[----:B------:R-:W-:Y:S01]  /*0a30*/  CS2R R96, SRZ ;  /* 0x0000000000607805 */ /* 0x000fe2000001ff00 */
[----:B0-----:R-:W-:Y:S01]  /*0a40*/  IMAD R2, R10, UR12, RZ ;  /* 0x0000000c0a027c24 */ /* 0x001fe2000f8e02ff */
[----:B------:R-:W-:Y:S01]  /*0a50*/  LOP3.LUT R10, R3, R4, RZ, 0x3c, !PT ;  /* 0x00000004030a7212 */ /* 0x000fe200078e3cff */
[----:B------:R-:W-:Y:S01]  /*0a60*/  IMAD R7, R5, R11, RZ ;  /* 0x0000000b05077224 */ /* 0x000fe200078e02ff */
[----:B------:R-:W-:Y:S01]  /*0a70*/  SHF.R.U32.HI R5, RZ, 0x6, R0 ;  /* 0x00000006ff057819 */ /* 0x000fe20000011600 */
[----:B------:R-:W-:Y:S01]  /*0a80*/  IMAD.SHL.U32 R3, R2, 0x2, RZ ;  /* 0x0000000202037824 */ /* 0x000fe200078e00ff */
[----:B------:R-:W-:Y:S01]  /*0a90*/  CS2R R98, SRZ ;  /* 0x0000000000627805 */ /* 0x000fe2000001ff00 */
[C---:B------:R-:W-:Y:S01]  /*0aa0*/  IMAD.SHL.U32 R6, R7.reuse, 0x2, RZ ;  /* 0x0000000207067824 */ /* 0x040fe200078e00ff */
[----:B------:R-:W-:Y:S01]  /*0ab0*/  CS2R R100, SRZ ;  /* 0x0000000000647805 */ /* 0x000fe2000001ff00 */
[----:B------:R-:W-:Y:S01]  /*0ac0*/  IMAD R4, R108, UR4, RZ ;  /* 0x000000046c047c24 */ /* 0x000fe2000f8e02ff */
[----:B------:R-:W-:Y:S01]  /*0ad0*/  ULDC.64 UR4, c[0x0][0x218] ;  /* 0x0000860000047ab9 */ /* 0x000fe20000000a00 */
[----:B-1----:R-:W-:Y:S01]  /*0ae0*/  IMAD R12, R12, UR12, RZ ;  /* 0x0000000c0c0c7c24 */ /* 0x002fe2000f8e02ff */
[----:B------:R-:W-:Y:S01]  /*0af0*/  IADD3 R24, P2, P3, R6, UR6, R3 ;  /* 0x0000000606187c10 */ /* 0x000fe2000fb5e003 */
[----:B------:R-:W-:Y:S01]  /*0b00*/  IMAD.SHL.U32 R6, R4, 0x2, RZ ;  /* 0x0000000204067824 */ /* 0x000fe200078e00ff */
[----:B------:R-:W-:Y:S01]  /*0b10*/  UIADD3 UR6, UR13, 0x2000, URZ ;  /* 0x000020000d067890 */ /* 0x000fe2000fffe03f */
[----:B------:R-:W-:Y:S01]  /*0b20*/  IMAD.SHL.U32 R3, R12, 0x2, RZ ;  /* 0x000000020c037824 */ /* 0x000fe200078e00ff */
[----:B------:R-:W-:Y:S01]  /*0b30*/  CS2R R102, SRZ ;  /* 0x0000000000667805 */ /* 0x000fe2000001ff00 */
[----:B------:R-:W-:Y:S01]  /*0b40*/  IMAD R8, R8, R13, RZ ;  /* 0x0000000d08087224 */ /* 0x000fe200078e02ff */
[----:B------:R-:W-:Y:S01]  /*0b50*/  USHF.R.U32.HI UR6, URZ, 0x4, UR6 ;  /* 0x000000043f067899 */ /* 0x000fe20008011606 */
[----:B------:R-:W-:Y:S01]  /*0b60*/  IMAD.HI R7, R7, 0x2, RZ ;  /* 0x0000000207077827 */ /* 0x000fe200078e02ff */
[----:B------:R-:W-:-:S02]  /*0b70*/  IADD3 R21, P0, P1, R6, UR4, R3 ;  /* 0x0000000406157c10 */ /* 0x000fc4000f91e003 */
[----:B------:R-:W-:Y:S02]  /*0b80*/  CS2R R88, SRZ ;  /* 0x0000000000587805 */ /* 0x000fe4000001ff00 */
[----:B------:R-:W-:Y:S01]  /*0b90*/  SGXT.U32 R3, R5, 0x2 ;  /* 0x000000020503781a */ /* 0x000fe20000000000 */
[----:B------:R-:W-:Y:S01]  /*0ba0*/  IMAD.HI R5, R4, 0x2, RZ ;  /* 0x0000000204057827 */ /* 0x000fe200078e02ff */
[----:B------:R-:W-:Y:S01]  /*0bb0*/  SGXT.U32 R6, R9, 0x3 ;  /* 0x000000030906781a */ /* 0x000fe20000000000 */
[----:B------:R-:W-:Y:S01]  /*0bc0*/  USGXT.U32 UR10, UR6, 0xe ;  /* 0x0000000e060a789a */ /* 0x000fe20008000000 */
[----:B------:R-:W-:Y:S01]  /*0bd0*/  CS2R R90, SRZ ;  /* 0x00000000005a7805 */ /* 0x000fe2000001ff00 */
[----:B------:R-:W-:Y:S01]  /*0be0*/  IMAD.HI R4, R2, 0x2, RZ ;  /* 0x0000000202047827 */ /* 0x000fe200078e02ff */
[----:B------:R-:W-:Y:S01]  /*0bf0*/  LEA R2, R13, R8, 0x4 ;  /* 0x000000080d027211 */ /* 0x000fe200078e20ff */
[----:B------:R-:W-:Y:S01]  /*0c00*/  UIADD3 UR26, UP0, UR10, 0x2, URZ ;  /* 0x000000020a1a7890 */ /* 0x000fe2000ff1e03f */
[----:B------:R-:W-:Y:S01]  /*0c10*/  LOP3.LUT R114, R114, R15, R6, 0xfe, !PT ;  /* 0x0000000f72727212 */ /* 0x000fe200078efe06 */
[----:B------:R-:W-:Y:S01]  /*0c20*/  IMAD.HI R12, R12, 0x2, RZ ;  /* 0x000000020c0c7827 */ /* 0x000fe200078e02ff */
[----:B------:R-:W-:-:S02]  /*0c30*/  IADD3.X R26, R7, UR7, R4, P2, P3 ;  /* 0x00000007071a7c10 */ /* 0x000fc400097e6404 */
[----:B------:R-:W-:Y:S02]  /*0c40*/  CS2R R92, SRZ ;  /* 0x00000000005c7805 */ /* 0x000fe4000001ff00 */
[----:B------:R-:W-:Y:S01]  /*0c50*/  CS2R R94, SRZ ;  /* 0x00000000005e7805 */ /* 0x000fe2000001ff00 */
[----:B--2---:R-:W-:Y:S01]  /*0c60*/  IMAD R9, R3, R28, RZ ;  /* 0x0000001c03097224 */ /* 0x004fe200078e02ff */
[----:B------:R-:W-:Y:S01]  /*0c70*/  IADD3.X R7, R5, UR5, R12, P0, P1 ;  /* 0x0000000505077c10 */ /* 0x000fe200087e240c */
[C---:B------:R-:W-:Y:S01]  /*0c80*/  IMAD R4, R13.reuse, 0x10, R2 ;  /* 0x000000100d047824 */ /* 0x040fe200078e0202 */
[-C--:B------:R-:W-:Y:S01]  /*0c90*/  LEA R16, P1, R2, R21.reuse, 0x1 ;  /* 0x0000001502107211 */ /* 0x080fe200078208ff */
[----:B------:R-:W-:Y:S01]  /*0ca0*/  IMAD R5, R28, 0x4, R9 ;  /* 0x000000041c057824 */ /* 0x000fe200078e0209 */
[-C--:B------:R-:W-:Y:S01]  /*0cb0*/  LEA R14, P0, R8, R21.reuse, 0x1 ;  /* 0x00000015080e7211 */ /* 0x080fe200078008ff */
[----:B------:R-:W-:Y:S01]  /*0cc0*/  IMAD R3, R13, 0x10, R4 ;  /* 0x000000100d037824 */ /* 0x000fe200078e0204 */
[----:B------:R-:W-:Y:S01]  /*0cd0*/  LEA R18, P2, R4, R21, 0x1 ;  /* 0x0000001504127211 */ /* 0x000fe200078408ff */
[----:B------:R-:W-:Y:S01]  /*0ce0*/  IMAD R12, R28, 0x4, R5 ;  /* 0x000000041c0c7824 */ /* 0x000fe200078e0205 */
[----:B------:R-:W-:Y:S01]  /*0cf0*/  LEA.HI.X.SX32 R17, R2, R7, 0x1, P1 ;  /* 0x0000000702117211 */ /* 0x000fe200008f0eff */
[----:B------:R-:W-:Y:S01]  /*0d00*/  UMOV UR5, URZ ;  /* 0x0000003f00057c82 */ /* 0x000fe20008000000 */
[----:B------:R-:W-:Y:S01]  /*0d10*/  LEA R20, P3, R3, R21, 0x1 ;  /* 0x0000001503147211 */ /* 0x000fe200078608ff */
[----:B------:R-:W-:Y:S01]  /*0d20*/  UIADD3.X UR27, UR5, 0x40000040, URZ, UP0, !UPT ;  /* 0x40000040051b7890 */ /* 0x000fe200087fe43f */
[-C--:B------:R-:W-:Y:S01]  /*0d30*/  LEA.HI.X.SX32 R19, R4, R7.reuse, 0x1, P2 ;  /* 0x0000000704137211 */ /* 0x080fe200010f0eff */
[----:B------:R-:W-:Y:S01]  /*0d40*/  IMAD.MOV.U32 R122, RZ, RZ, -0x800000 ;  /* 0xff800000ff7a7424 */ /* 0x000fe200078e00ff */
[-C--:B------:R-:W-:Y:S01]  /*0d50*/  LEA R6, P1, R5, R24.reuse, 0x1 ;  /* 0x0000001805067211 */ /* 0x080fe200078208ff */
[----:B------:R-:W-:Y:S01]  /*0d60*/  UMOV UR4, URZ ;  /* 0x0000003f00047c82 */ /* 0x000fe20008000000 */
[----:B------:R-:W-:Y:S01]  /*0d70*/  LEA R4, P2, R12, R24, 0x1 ;  /* 0x000000180c047211 */ /* 0x000fe200078408ff */
[----:B------:R-:W-:Y:S01]  /*0d80*/  UIADD3.64 UR22, UR26, 0x2, URZ ;  /* 0x000000021a167897 */ /* 0x000fe2000fffe03f */
[-C--:B------:R-:W-:Y:S01]  /*0d90*/  LEA.HI.X.SX32 R15, R8, R7.reuse, 0x1, P0 ;  /* 0x00000007080f7211 */ /* 0x080fe200000f0eff */
[----:B------:R-:W-:Y:S01]  /*0da0*/  UIADD3.64 UR14, UR26, 0x4, URZ ;  /* 0x000000041a0e7897 */ /* 0x000fe2000fffe03f */
[----:B------:R-:W-:Y:S01]  /*0db0*/  LEA.HI.X.SX32 R21, R3, R7, 0x1, P3 ;  /* 0x0000000703157211 */ /* 0x000fe200018f0eff */
[----:B------:R-:W-:Y:S01]  /*0dc0*/  ULDC UR25, c[0x0][0x238] ;  /* 0x00008e0000197ab9 */ /* 0x000fe20000000800 */
[----:B------:R-:W-:Y:S01]  /*0dd0*/  LEA.HI.X.SX32 R7, R5, R26, 0x1, P1 ;  /* 0x0000001a05077211 */ /* 0x000fe200008f0eff */
[----:B------:R-:W-:Y:S01]  /*0de0*/  UMOV UR11, 0xc0000010 ;  /* 0xc0000010000b7882 */ /* 0x000fe20000000000 */
[----:B------:R-:W-:Y:S01]  /*0df0*/  LEA R3, R28, R12, 0x2 ;  /* 0x0000000c1c037211 */ /* 0x000fe200078e10ff */
[----:B------:R-:W-:Y:S01]  /*0e00*/  UMOV UR30, UR10 ;  /* 0x0000000a001e7c82 */ /* 0x000fe20008000000 */
[----:B------:R-:W-:Y:S01]  /*0e10*/  LEA.HI.X.SX32 R5, R12, R26, 0x1, P2 ;  /* 0x0000001a0c057211 */ /* 0x000fe200010f0eff */
[----:B------:R-:W-:Y:S01]  /*0e20*/  UMOV UR31, 0x40000040 ;  /* 0x40000040001f7882 */ /* 0x000fe20000000000 */
[----:B------:R-:W-:-:S02]  /*0e30*/  SHF.R.S32.HI R12, RZ, 0x6, R0 ;  /* 0x00000006ff0c7819 */ /* 0x000fc40000011400 */
[-C--:B------:R-:W-:Y:S02]  /*0e40*/  LEA R8, P0, R9, R24.reuse, 0x1 ;  /* 0x0000001809087211 */ /* 0x080fe400078008ff */
[----:B------:R-:W-:Y:S02]  /*0e50*/  SGXT R12, R12, 0x1 ;  /* 0x000000010c0c781a */ /* 0x000fe40000000200 */
[----:B------:R-:W-:Y:S02]  /*0e60*/  LEA R2, P3, R3, R24, 0x1 ;  /* 0x0000001803027211 */ /* 0x000fe400078608ff */
[----:B------:R-:W-:Y:S02]  /*0e70*/  LOP3.LUT R12, R12, 0x90, RZ, 0xc0, !PT ;  /* 0x000000900c0c7812 */ /* 0x000fe400078ec0ff */
[----:B------:R-:W-:Y:S02]  /*0e80*/  LEA.HI.X.SX32 R9, R9, R26, 0x1, P0 ;  /* 0x0000001a09097211 */ /* 0x000fe400000f0eff */
[----:B------:R-:W-:-:S02]  /*0e90*/  LOP3.LUT R112, R12, 0x17e, R105, 0x78, !PT ;  /* 0x0000017e0c707812 */ /* 0x000fc400078e7869 */
[----:B------:R-:W-:Y:S02]  /*0ea0*/  LEA.HI.X.SX32 R3, R3, R26, 0x1, P3 ;  /* 0x0000001a03037211 */ /* 0x000fe400018f0eff */
[----:B------:R-:W-:Y:S02]  /*0eb0*/  LOP3.LUT R113, R10, 0x40, RZ, 0x3c, !PT ;  /* 0x000000400a717812 */ /* 0x000fe400078e3cff */
[C---:B------:R-:W-:Y:S02]  /*0ec0*/  LOP3.LUT R111, R114.reuse, 0x88, RZ, 0xfc, !PT ;  /* 0x00000088726f7812 */ /* 0x040fe400078efcff */
[C---:B------:R-:W-:Y:S02]  /*0ed0*/  LOP3.LUT R110, R114.reuse, 0x80, RZ, 0xfc, !PT ;  /* 0x00000080726e7812 */ /* 0x040fe400078efcff */
[----:B------:R-:W-:-:S07]  /*0ee0*/  LOP3.LUT R12, R114, 0x8, RZ, 0xfc, !PT ;  /* 0x00000008720c7812 */ /* 0x000fce00078efcff */
.L_x_1:
[----:B------:R-:W-:-:S04]  /*0ef0*/  IMAD.WIDE R24, R115, 0x2, R14 ;  /* 0x0000000273187825 */ /* 0x000fc800078e020e */
[C---:B------:R-:W-:Y:S01]  /*0f00*/  IMAD.WIDE R26, R115.reuse, 0x2, R16 ;  /* 0x00000002731a7825 */ /* 0x040fe200078e0210 */
[----:B------:R-:W2:Y:S03]  /*0f10*/  LDG.E.U16 R125, desc[UR20][R24.64] ;  /* 0x00000014187d7981 */ /* 0x000ea6000c1e1500 */
[C---:B------:R-:W-:Y:S01]  /*0f20*/  IMAD.WIDE R28, R115.reuse, 0x2, R18 ;  /* 0x00000002731c7825 */ /* 0x040fe200078e0212 */
[----:B------:R-:W3:Y:S03]  /*0f30*/  LDG.E.U16 R127, desc[UR20][R26.64] ;  /* 0x000000141a7f7981 */ /* 0x000ee6000c1e1500 */
[----:B------:R-:W-:Y:S01]  /*0f40*/  IMAD.WIDE R30, R115, 0x2, R20 ;  /* 0x00000002731e7825 */ /* 0x000fe200078e0214 */
[----:B------:R-:W4:Y:S04]  /*0f50*/  LDG.E.U16 R129, desc[UR20][R28.64] ;  /* 0x000000141c817981 */ /* 0x000f28000c1e1500 */
[----:B------:R-:W5:Y:S01]  /*0f60*/  LDG.E.U16 R131, desc[UR20][R30.64] ;  /* 0x000000141e837981 */ /* 0x000f62000c1e1500 */
[----:B------:R-:W-:Y:S01]  /*0f70*/  BAR.SYNC.DEFER_BLOCKING 0x0 ;  /* 0x0000000000007b1d */ /* 0x000fe20000010000 */
[----:B------:R-:W-:-:S04]  /*0f80*/  USHF.L.U32 UR6, UR24, 0x5, URZ ;  /* 0x0000000518067899 */ /* 0x000fc8000800063f */
[----:B------:R-:W-:-:S04]  /*0f90*/  ULOP3.LUT UR6, UR6, 0x80, URZ, 0xc0, !UPT ;  /* 0x0000008006067892 */ /* 0x000fc8000f8ec03f */
[----:B------:R-:W-:Y:S01]  /*0fa0*/  ULEA.HI UR6, UR13, UR6, URZ, 0x1c ;  /* 0x000000060d067291 */ /* 0x000fe2000f8fe03f */
[----:B------:R-:W-:-:S03]  /*0fb0*/  UMOV UR16, 0x100 ;  /* 0x0000010000107882 */ /* 0x000fc60000000000 */
[----:B------:R-:W-:Y:S01]  /*0fc0*/  ULOP3.LUT UR6, UR6, 0x3fff, URZ, 0xc0, !UPT ;  /* 0x00003fff06067892 */ /* 0x000fe2000f8ec03f */
[----:B------:R-:W-:Y:S01]  /*0fd0*/  UMOV UR17, 0x40000040 ;  /* 0x4000004000117882 */ /* 0x000fe20000000000 */
[----:B------:R-:W-:Y:S02]  /*0fe0*/  UMOV UR7, URZ ;  /* 0x0000003f00077c82 */ /* 0x000fe40008000000 */
[----:B------:R-:W-:-:S03]  /*0ff0*/  UIADD3.64 UR16, UR6, UR16, URZ ;  /* 0x0000001006107297 */ /* 0x000fc6000fffe03f */
[----:B------:R-:W-:Y:S01]  /*1000*/  UMOV UR8, UR6 ;  /* 0x0000000600087c82 */ /* 0x000fe20008000000 */
[----:B------:R-:W-:Y:S01]  /*1010*/  UMOV UR9, 0x40000040 ;  /* 0x4000004000097882 */ /* 0x000fe20000000000 */
[----:B------:R-:W-:Y:S01]  /*1020*/  UMOV UR18, UR10 ;  /* 0x0000000a00127c82 */ /* 0x000fe20008000000 */
[----:B------:R-:W-:Y:S01]  /*1030*/  UMOV UR19, UR11 ;  /* 0x0000000b00137c82 */ /* 0x000fe20008000000 */
[----:B------:R-:W-:-:S04]  /*1040*/  IADD3 R175, P1, R148, UR4, RZ ;  /* 0x0000000494af7c10 */ /* 0x000fc8000ff3e0ff */
[C---:B------:R-:W-:Y:S01]  /*1050*/  IADD3 R169, P5, R175.reuse, 0x10, RZ ;  /* 0x00000010afa97810 */ /* 0x040fe20007fbe0ff */
[----:B------:R-:W-:Y:S01]  /*1060*/  IMAD.X R124, RZ, RZ, UR5, P1 ;  /* 0x00000005ff7c7e24 */ /* 0x000fe200088e06ff */
[----:B------:R-:W-:-:S03]  /*1070*/  IADD3 R173, P2, R175, 0x11, RZ ;  /* 0x00000011afad7810 */ /* 0x000fc60007f5e0ff */
[--C-:B------:R-:W-:Y:S01]  /*1080*/  IMAD.X R128, RZ, RZ, R124.reuse, P5 ;  /* 0x000000ffff807224 */ /* 0x100fe200028e067c */
[-C--:B------:R-:W-:Y:S01]  /*1090*/  ISETP.GT.U32.AND P5, PT, R169, R114.reuse, PT ;  /* 0x00000072a900720c */ /* 0x080fe20003fa4070 */
[----:B------:R-:W-:Y:S01]  /*10a0*/  IMAD.X R126, RZ, RZ, R124, P2 ;  /* 0x000000ffff7e7224 */ /* 0x000fe200010e067c */
[----:B------:R-:W-:Y:S02]  /*10b0*/  ISETP.GT.U32.AND P2, PT, R173, R114, PT ;  /* 0x00000072ad00720c */ /* 0x000fe40003f44070 */
[----:B------:R-:W-:Y:S02]  /*10c0*/  ISETP.GT.U32.AND.EX P5, PT, R128, RZ, PT, P5 ;  /* 0x000000ff8000720c */ /* 0x000fe40003fa4150 */
[----:B------:R-:W-:Y:S01]  /*10d0*/  ISETP.GT.U32.AND.EX P2, PT, R126, RZ, PT, P2 ;  /* 0x000000ff7e00720c */ /* 0x000fe20003f44120 */
[----:B--2---:R0:W-:Y:S04]  /*10e0*/  STS.U16 [R112+UR13+0x2000], R125 ;  /* 0x0020007d70007988 */ /* 0x0041e8000800040d */
[----:B---3--:R-:W-:Y:S04]  /*10f0*/  STS.U16 [R112+UR13+0x2200], R127 ;  /* 0x0022007f70007988 */ /* 0x008fe8000800040d */
[----:B----4-:R1:W-:Y:S04]  /*1100*/  STS.U16 [R112+UR13+0x2400], R129 ;  /* 0x0024008170007988 */ /* 0x0103e8000800040d */
[----:B-----5:R2:W-:Y:S01]  /*1110*/  STS.U16 [R112+UR13+0x2600], R131 ;  /* 0x0026008370007988 */ /* 0x0205e2000800040d */
[----:B------:R3:W-:Y:S06]  /*1120*/  MEMBAR.ALL.CTA ;  /* 0x0000000000007992 */ /* 0x0007ec0000008000 */
[----:B---3--:R-:W3:Y:S02]  /*1130*/  FENCE.VIEW.ASYNC.S ;  /* 0x00000000000073c6 */ /* 0x008ee40000000000 */
[----:B---3--:R-:W-:Y:S06]  /*1140*/  BAR.SYNC.DEFER_BLOCKING 0x0 ;  /* 0x0000000000007b1d */ /* 0x008fec0000010000 */
[----:B------:R-:W-:-:S06]  /*1150*/  WARPGROUP.ARRIVE ;  /* 0x00000000000079c5 */ /* 0x000fcc0000000000 */
[----:B------:R-:W-:Y:S04]  /*1160*/  HGMMA.64x64x16.F32.BF16 R56, gdesc[UR8].tnspA, RZ, !UPT ;  /* 0x20e00000083879f0 */ /* 0x000fe8000c7018ff */
[----:B------:R-:W-:Y:S01]  /*1170*/  HGMMA.64x64x16.F32.BF16 R24, gdesc[UR16].tnspA, RZ, !UPT, gsb0 ;  /* 0x20e00000101879f0 */ /* 0x000fe2000c0018ff */
[----:B0-----:R-:W-:-:S04]  /*1180*/  IADD3 R125, P0, R175, 0x9, RZ ;  /* 0x00000009af7d7810 */ /* 0x001fc80007f1e0ff */
[-C--:B------:R-:W-:Y:S01]  /*1190*/  ISETP.GT.U32.AND P4, PT, R125, R114.reuse, PT ;  /* 0x000000727d00720c */ /* 0x080fe20003f84070 */
[----:B------:R-:W-:Y:S01]  /*11a0*/  IMAD.X R130, RZ, RZ, R124, P0 ;  /* 0x000000ffff827224 */ /* 0x000fe200000e067c */
[----:B------:R-:W-:-:S04]  /*11b0*/  ISETP.GT.U32.AND P0, PT, R175, R114, PT ;  /* 0x00000072af00720c */ /* 0x000fc80003f04070 */
[----:B------:R-:W-:Y:S02]  /*11c0*/  ISETP.GT.U32.AND.EX P4, PT, R130, RZ, PT, P4 ;  /* 0x000000ff8200720c */ /* 0x000fe40003f84140 */
[----:B------:R-:W-:Y:S02]  /*11d0*/  ISETP.GT.U32.AND.EX P0, PT, R124, RZ, PT, P0 ;  /* 0x000000ff7c00720c */ /* 0x000fe40003f04100 */
[C---:B------:R-:W-:Y:S02]  /*11e0*/  ISETP.GT.U32.AND P1, PT, R125.reuse, R12, PT ;  /* 0x0000000c7d00720c */ /* 0x040fe40003f24070 */
[C---:B------:R-:W-:Y:S02]  /*11f0*/  ISETP.GT.U32.AND P3, PT, R125.reuse, R110, PT ;  /* 0x0000006e7d00720c */ /* 0x040fe40003f64070 */
[----:B------:R-:W-:Y:S01]  /*1200*/  ISETP.GT.U32.AND P6, PT, R125, R111, PT ;  /* 0x0000006f7d00720c */ /* 0x000fe20003fc4070 */
[----:B------:R-:W-:Y:S02]  /*1210*/  WARPGROUP.DEPBAR.LE gsb0, 0x0 ;  /* 0x00008000000079c5 */ /* 0x000fe40000010000 */
[----:B------:R-:W-:Y:S01]  /*1220*/  FMUL R147, R64, UR25 ;  /* 0x0000001940937c20 */ /* 0x000fe20008400000 */
[----:B------:R-:W-:-:S04]  /*1230*/  FMUL R139, R65, UR25 ;  /* 0x00000019418b7c20 */ /* 0x000fc80008400000 */
[----:B------:R-:W-:Y:S02]  /*1240*/  FSEL R147, R147, -INF , !P5 ;  /* 0xff80000093937808 */ /* 0x000fe40006800000 */
[----:B-1----:R-:W-:Y:S02]  /*1250*/  IADD3 R129, P5, R175, 0x19, RZ ;  /* 0x00000019af817810 */ /* 0x002fe40007fbe0ff */
[----:B------:R-:W-:Y:S02]  /*1260*/  FSEL R139, R139, -INF , !P2 ;  /* 0xff8000008b8b7808 */ /* 0x000fe40005000000 */
[----:B--2---:R-:W-:Y:S01]  /*1270*/  IADD3 R131, P2, R175, 0x20, RZ ;  /* 0x00000020af837810 */ /* 0x004fe20007f5e0ff */
[--C-:B------:R-:W-:Y:S01]  /*1280*/  IMAD.X R156, RZ, RZ, R124.reuse, P5 ;  /* 0x000000ffff9c7224 */ /* 0x100fe200028e067c */
[-C--:B------:R-:W-:Y:S01]  /*1290*/  ISETP.GT.U32.AND P5, PT, R129, R114.reuse, PT ;  /* 0x000000728100720c */ /* 0x080fe20003fa4070 */
[----:B------:R-:W-:Y:S02]  /*12a0*/  FMUL R137, R69, UR25 ;  /* 0x0000001945897c20 */ /* 0x000fe40008400000 */
[----:B------:R-:W-:Y:S01]  /*12b0*/  IMAD.X R152, RZ, RZ, R124, P2 ;  /* 0x000000ffff987224 */ /* 0x000fe200010e067c */
[----:B------:R-:W-:Y:S01]  /*12c0*/  ISETP.GT.U32.AND P2, PT, R131, R114, PT ;  /* 0x000000728300720c */ /* 0x000fe20003f44070 */
[----:B------:R-:W-:Y:S01]  /*12d0*/  FMUL R135, R72, UR25 ;  /* 0x0000001948877c20 */ /* 0x000fe20008400000 */
[----:B------:R-:W-:-:S02]  /*12e0*/  ISETP.GT.U32.AND.EX P5, PT, R156, RZ, PT, P5 ;  /* 0x000000ff9c00720c */ /* 0x000fc40003fa4150 */
[----:B------:R-:W-:Y:S01]  /*12f0*/  ISETP.GT.U32.AND.EX P2, PT, R152, RZ, PT, P2 ;  /* 0x000000ff9800720c */ /* 0x000fe20003f44120 */
[----:B------:R-:W-:Y:S01]  /*1300*/  FMUL R155, R61, UR25 ;  /* 0x000000193d9b7c20 */ /* 0x000fe20008400000 */
[----:B------:R-:W-:Y:S02]  /*1310*/  FSEL R137, R137, -INF , !P5 ;  /* 0xff80000089897808 */ /* 0x000fe40006800000 */
[----:B------:R-:W-:Y:S02]  /*1320*/  IADD3 R61, P5, R175, 0x8, RZ ;  /* 0x00000008af3d7810 */ /* 0x000fe40007fbe0ff */
[----:B------:R-:W-:Y:S02]  /*1330*/  FSEL R135, R135, -INF , !P2 ;  /* 0xff80000087877808 */ /* 0x000fe40005000000 */
[-C--:B------:R-:W-:Y:S01]  /*1340*/  ISETP.GE.U32.AND P2, PT, R175, R114.reuse, PT ;  /* 0x00000072af00720c */ /* 0x080fe20003f46070 */
[----:B------:R-:W-:Y:S02]  /*1350*/  IMAD.X R158, RZ, RZ, R124, P5 ;  /* 0x000000ffff9e7224 */ /* 0x000fe400028e067c */
[----:B------:R-:W-:Y:S01]  /*1360*/  FMUL R56, R56, UR25 ;  /* 0x0000001938387c20 */ /* 0x000fe20008400000 */
[----:B------:R-:W-:Y:S01]  /*1370*/  FMUL R57, R57, UR25 ;  /* 0x0000001939397c20 */ /* 0x000fe20008400000 */
[----:B------:R-:W-:-:S02]  /*1380*/  ISETP.GT.U32.AND P5, PT, R61, R114, PT ;  /* 0x000000723d00720c */ /* 0x000fc40003fa4070 */
[----:B------:R-:W-:Y:S01]  /*1390*/  ISETP.GE.U32.AND.EX P2, PT, R124, RZ, PT, P2 ;  /* 0x000000ff7c00720c */ /* 0x000fe20003f46120 */
[----:B------:R-:W-:Y:S01]  /*13a0*/  FMUL R60, R60, UR25 ;  /* 0x000000193c3c7c20 */ /* 0x000fe20008400000 */
[----:B------:R-:W-:Y:S02]  /*13b0*/  FSEL R155, R155, -INF , !P4 ;  /* 0xff8000009b9b7808 */ /* 0x000fe40006000000 */
[----:B------:R-:W-:Y:S02]  /*13c0*/  IADD3 R171, P4, R175, 0x18, RZ ;  /* 0x00000018afab7810 */ /* 0x000fe40007f9e0ff */
[----:B------:R-:W-:Y:S02]  /*13d0*/  ISETP.GT.U32.AND.EX P5, PT, R158, RZ, PT, P5 ;  /* 0x000000ff9e00720c */ /* 0x000fe40003fa4150 */
[----:B------:R-:W-:Y:S02]  /*13e0*/  FSEL R165, R56, -INF , !P0 ;  /* 0xff80000038a57808 */ /* 0x000fe40004000000 */
[----:B------:R-:W-:-:S02]  /*13f0*/  FSEL R57, R57, -INF , !P2 ;  /* 0xff80000039397808 */ /* 0x000fc40005000000 */
[----:B------:R-:W-:Y:S02]  /*1400*/  IADD3.X R157, RZ, R124, RZ, P4, !PT ;  /* 0x0000007cff9d7210 */ /* 0x000fe400027fe4ff */
[----:B------:R-:W-:Y:S02]  /*1410*/  FSEL R167, R60, -INF , !P5 ;  /* 0xff8000003ca77808 */ /* 0x000fe40006800000 */
[----:B------:R-:W-:Y:S02]  /*1420*/  FMNMX R56, R165, R57, !PT ;  /* 0x00000039a5387209 */ /* 0x000fe40007800000 */
[----:B------:R-:W-:Y:S01]  /*1430*/  ISETP.GT.U32.AND P4, PT, R171, R114, PT ;  /* 0x00000072ab00720c */ /* 0x000fe20003f84070 */
[----:B------:R-:W-:Y:S01]  /*1440*/  FMUL R141, R68, UR25 ;  /* 0x00000019448d7c20 */ /* 0x000fe20008400000 */
[----:B------:R-:W-:Y:S02]  /*1450*/  FMNMX R56, R167, R56, !PT ;  /* 0x00000038a7387209 */ /* 0x000fe40007800000 */
[----:B------:R-:W-:-:S02]  /*1460*/  ISETP.GT.U32.AND.EX P4, PT, R157, RZ, PT, P4 ;  /* 0x000000ff9d00720c */ /* 0x000fc40003f84140 */
[----:B------:R-:W-:Y:S02]  /*1470*/  FMNMX R56, R155, R56, !PT ;  /* 0x000000389b387209 */ /* 0x000fe40007800000 */
[----:B------:R-:W-:Y:S02]  /*1480*/  FSEL R141, R141, -INF , !P4 ;  /* 0xff8000008d8d7808 */ /* 0x000fe40006000000 */
[C---:B------:R-:W-:Y:S02]  /*1490*/  IADD3 R127, P4, R175.reuse, 0x21, RZ ;  /* 0x00000021af7f7810 */ /* 0x040fe40007f9e0ff */
[----:B------:R-:W-:Y:S02]  /*14a0*/  IADD3 R133, P5, R175, 0x28, RZ ;  /* 0x00000028af857810 */ /* 0x000fe40007fbe0ff */
[----:B------:R-:W-:Y:S01]  /*14b0*/  FMNMX R56, R147, R56, !PT ;  /* 0x0000003893387209 */ /* 0x000fe20007800000 */
[----:B------:R-:W-:Y:S01]  /*14c0*/  IMAD.X R154, RZ, RZ, R124, P4 ;  /* 0x000000ffff9a7224 */ /* 0x000fe200020e067c */
[----:B------:R-:W-:-:S02]  /*14d0*/  IADD3.X R160, RZ, R124, RZ, P5, !PT ;  /* 0x0000007cffa07210 */ /* 0x000fc40002ffe4ff */
[-C--:B------:R-:W-:Y:S02]  /*14e0*/  ISETP.GT.U32.AND P4, PT, R127, R114.reuse, PT ;  /* 0x000000727f00720c */ /* 0x080fe40003f84070 */
[----:B------:R-:W-:Y:S02]  /*14f0*/  IADD3 R125, P2, R175, 0x29, RZ ;  /* 0x00000029af7d7810 */ /* 0x000fe40007f5e0ff */
[----:B------:R-:W-:Y:S02]  /*1500*/  ISETP.GT.U32.AND P5, PT, R133, R114, PT ;  /* 0x000000728500720c */ /* 0x000fe40003fa4070 */
[----:B------:R-:W-:Y:S01]  /*1510*/  FMNMX R56, R139, R56, !PT ;  /* 0x000000388b387209 */ /* 0x000fe20007800000 */
[----:B------:R-:W-:Y:S01]  /*1520*/  FMUL R143, R73, UR25 ;  /* 0x00000019498f7c20 */ /* 0x000fe20008400000 */
[----:B------:R-:W-:Y:S01]  /*1530*/  FMUL R151, R76, UR25 ;  /* 0x000000194c977c20 */ /* 0x000fe20008400000 */
[----:B------:R-:W-:Y:S01]  /*1540*/  ISETP.GT.U32.AND.EX P4, PT, R154, RZ, PT, P4 ;  /* 0x000000ff9a00720c */ /* 0x000fe20003f84140 */
[----:B------:R-:W-:Y:S01]  /*1550*/  IMAD.X R159, RZ, RZ, R124, P2 ;  /* 0x000000ffff9f7224 */ /* 0x000fe200010e067c */
[----:B------:R-:W-:-:S02]  /*1560*/  ISETP.GT.U32.AND.EX P5, PT, R160, RZ, PT, P5 ;  /* 0x000000ffa000720c */ /* 0x000fc40003fa4150 */
[----:B------:R-:W-:Y:S02]  /*1570*/  FMNMX R56, R141, R56, !PT ;  /* 0x000000388d387209 */ /* 0x000fe40007800000 */
[----:B------:R-:W-:Y:S01]  /*1580*/  ISETP.GT.U32.AND P2, PT, R125, R114, PT ;  /* 0x000000727d00720c */ /* 0x000fe20003f44070 */
[----:B------:R-:W-:Y:S01]  /*1590*/  FMUL R145, R77, UR25 ;  /* 0x000000194d917c20 */ /* 0x000fe20008400000 */
[----:B------:R-:W-:Y:S02]  /*15a0*/  FSEL R143, R143, -INF , !P4 ;  /* 0xff8000008f8f7808 */ /* 0x000fe40006000000 */
[----:B------:R-:W-:Y:S02]  /*15b0*/  FSEL R151, R151, -INF , !P5 ;  /* 0xff80000097977808 */ /* 0x000fe40006800000 */
[----:B------:R-:W-:Y:S02]  /*15c0*/  FMNMX R56, R137, R56, !PT ;  /* 0x0000003889387209 */ /* 0x000fe40007800000 */
[----:B------:R-:W-:-:S02]  /*15d0*/  IADD3 R65, P4, R175, 0x30, RZ ;  /* 0x00000030af417810 */ /* 0x000fc40007f9e0ff */
[----:B------:R-:W-:Y:S02]  /*15e0*/  IADD3 R69, P5, R175, 0x31, RZ ;  /* 0x00000031af457810 */ /* 0x000fe40007fbe0ff */
[----:B------:R-:W-:Y:S02]  /*15f0*/  ISETP.GT.U32.AND.EX P2, PT, R159, RZ, PT, P2 ;  /* 0x000000ff9f00720c */ /* 0x000fe40003f44120 */
[----:B------:R-:W-:Y:S01]  /*1600*/  FMNMX R56, R135, R56, !PT ;  /* 0x0000003887387209 */ /* 0x000fe20007800000 */
[--C-:B------:R-:W-:Y:S01]  /*1610*/  IMAD.X R161, RZ, RZ, R124.reuse, P4 ;  /* 0x000000ffffa17224 */ /* 0x100fe200020e067c */
[----:B------:R-:W-:Y:S01]  /*1620*/  FSEL R145, R145, -INF , !P2 ;  /* 0xff80000091917808 */ /* 0x000fe20005000000 */
[----:B------:R-:W-:Y:S01]  /*1630*/  IMAD.X R162, RZ, RZ, R124, P5 ;  /* 0x000000ffffa27224 */ /* 0x000fe200028e067c */
[-C--:B------:R-:W-:Y:S02]  /*1640*/  ISETP.GT.U32.AND P2, PT, R65, R114.reuse, PT ;  /* 0x000000724100720c */ /* 0x080fe40003f44070 */
[----:B------:R-:W-:-:S02]  /*1650*/  ISETP.GT.U32.AND P4, PT, R69, R114, PT ;  /* 0x000000724500720c */ /* 0x000fc40003f84070 */
[----:B------:R-:W-:Y:S01]  /*1660*/  FMNMX R56, R143, R56, !PT ;  /* 0x000000388f387209 */ /* 0x000fe20007800000 */
[----:B------:R-:W-:Y:S01]  /*1670*/  FMUL R153, R80, UR25 ;  /* 0x0000001950997c20 */ /* 0x000fe20008400000 */
[----:B------:R-:W-:Y:S01]  /*1680*/  FMUL R149, R81, UR25 ;  /* 0x0000001951957c20 */ /* 0x000fe20008400000 */
[----:B------:R-:W-:Y:S02]  /*1690*/  IADD3 R73, P5, R175, 0x38, RZ ;  /* 0x00000038af497810 */ /* 0x000fe40007fbe0ff */
[----:B------:R-:W-:Y:S02]  /*16a0*/  ISETP.GT.U32.AND.EX P2, PT, R161, RZ, PT, P2 ;  /* 0x000000ffa100720c */ /* 0x000fe40003f44120 */
[----:B------:R-:W-:Y:S02]  /*16b0*/  ISETP.GT.U32.AND.EX P4, PT, R162, RZ, PT, P4 ;  /* 0x000000ffa200720c */ /* 0x000fe40003f84140 */
[----:B------:R-:W-:Y:S01]  /*16c0*/  FMNMX R56, R151, R56, !PT ;  /* 0x0000003897387209 */ /* 0x000fe20007800000 */
[----:B------:R-:W-:Y:S01]  /*16d0*/  IMAD.X R163, RZ, RZ, R124, P5 ;  /* 0x000000ffffa37224 */ /* 0x000fe200028e067c */
[----:B------:R-:W-:-:S02]  /*16e0*/  FSEL R153, R153, -INF , !P2 ;  /* 0xff80000099997808 */ /* 0x000fc40005000000 */
[----:B------:R-:W-:Y:S02]  /*16f0*/  FSEL R149, R149, -INF , !P4 ;  /* 0xff80000095957808 */ /* 0x000fe40006000000 */
[----:B------:R-:W-:Y:S02]  /*1700*/  ISETP.GT.U32.AND P2, PT, R73, R114, PT ;  /* 0x000000724900720c */ /* 0x000fe40003f44070 */
[----:B------:R-:W-:Y:S02]  /*1710*/  IADD3 R77, P4, R175, 0x39, RZ ;  /* 0x00000039af4d7810 */ /* 0x000fe40007f9e0ff */
[----:B------:R-:W-:Y:S01]  /*1720*/  FMNMX R56, R145, R56, !PT ;  /* 0x0000003891387209 */ /* 0x000fe20007800000 */
[----:B------:R-:W-:Y:S01]  /*1730*/  FMUL R84, R84, UR25 ;  /* 0x0000001954547c20 */ /* 0x000fe20008400000 */
[----:B------:R-:W-:Y:S02]  /*1740*/  ISETP.GT.U32.AND P5, PT, R77, R114, PT ;  /* 0x000000724d00720c */ /* 0x000fe40003fa4070 */
[----:B------:R-:W-:-:S02]  /*1750*/  IADD3.X R164, RZ, R124, RZ, P4, !PT ;  /* 0x0000007cffa47210 */ /* 0x000fc400027fe4ff */
[----:B------:R-:W-:Y:S02]  /*1760*/  ISETP.GT.U32.AND.EX P2, PT, R163, RZ, PT, P2 ;  /* 0x000000ffa300720c */ /* 0x000fe40003f44120 */
[----:B------:R-:W-:Y:S01]  /*1770*/  FMNMX R56, R153, R56, !PT ;  /* 0x0000003899387209 */ /* 0x000fe20007800000 */
[----:B------:R-:W-:Y:S01]  /*1780*/  FMUL R81, R85, UR25 ;  /* 0x0000001955517c20 */ /* 0x000fe20008400000 */
[----:B------:R-:W-:Y:S02]  /*1790*/  ISETP.GT.U32.AND.EX P5, PT, R164, RZ, PT, P5 ;  /* 0x000000ffa400720c */ /* 0x000fe40003fa4150 */
[----:B------:R-:W-:Y:S02]  /*17a0*/  FSEL R85, R84, -INF , !P2 ;  /* 0xff80000054557808 */ /* 0x000fe40005000000 */
[----:B------:R-:W-:Y:S02]  /*17b0*/  FMNMX R56, R149, R56, !PT ;  /* 0x0000003895387209 */ /* 0x000fe40007800000 */
[----:B------:R-:W-:-:S02]  /*17c0*/  FSEL R81, R81, -INF , !P5 ;  /* 0xff80000051517808 */ /* 0x000fc40006800000 */
[----:B------:R-:W-:-:S04]  /*17d0*/  FMNMX R56, R85, R56, !PT ;  /* 0x0000003855387209 */ /* 0x000fc80007800000 */
[----:B------:R-:W-:Y:S02]  /*17e0*/  FMNMX R56, R81, R56, !PT ;  /* 0x0000003851387209 */ /* 0x000fe40007800000 */
[C---:B------:R-:W-:Y:S02]  /*17f0*/  ISETP.GT.U32.AND P2, PT, R169.reuse, R12, PT ;  /* 0x0000000ca900720c */ /* 0x040fe40003f44070 */
[C---:B------:R-:W-:Y:S02]  /*1800*/  ISETP.GT.U32.AND P4, PT, R169.reuse, R110, PT ;  /* 0x0000006ea900720c */ /* 0x040fe40003f84070 */
[----:B------:R-:W-:Y:S02]  /*1810*/  ISETP.GT.U32.AND P5, PT, R169, R111, PT ;  /* 0x0000006fa900720c */ /* 0x000fe40003fa4070 */
[----:B------:R-:W0:Y:S02]  /*1820*/  SHFL.BFLY PT, R169, R56, 0x2, 0x1f ;  /* 0x0c401f0038a97f89 */ /* 0x000e2400000e0000 */
[----:B0-----:R-:W-:-:S05]  /*1830*/  FMNMX R169, R56, R169, !PT ;  /* 0x000000a938a97209 */ /* 0x001fca0007800000 */
[----:B------:R-:W0:Y:S01]  /*1840*/  SHFL.BFLY PT, R56, R169, 0x1, 0x1f ;  /* 0x0c201f00a9387f89 */ /* 0x000e2200000e0000 */
[----:B------:R-:W-:Y:S01]  /*1850*/  FMUL R76, R66, UR25 ;  /* 0x00000019424c7c20 */ /* 0x000fe20008400000 */
[----:B------:R-:W-:Y:S01]  /*1860*/  FMUL R32, R32, UR25 ;  /* 0x0000001920207c20 */ /* 0x000fe20008400000 */
[----:B------:R-:W-:Y:S01]  /*1870*/  FMUL R72, R63, UR25 ;  /* 0x000000193f487c20 */ /* 0x000fe20008400000 */
[C---:B------:R-:W-:Y:S01]  /*1880*/  ISETP.GT.U32.AND.EX P2, PT, R128.reuse, RZ, PT, P2 ;  /* 0x000000ff8000720c */ /* 0x040fe20003f44120 */
[----:B------:R-:W-:Y:S01]  /*1890*/  FMUL R63, R29, UR25 ;  /* 0x000000191d3f7c20 */ /* 0x000fe20008400000 */
[----:B------:R-:W-:Y:S01]  /*18a0*/  ISETP.GT.U32.AND.EX P4, PT, R128, RZ, PT, P4 ;  /* 0x000000ff8000720c */ /* 0x000fe20003f84140 */
[----:B------:R-:W-:Y:S01]  /*18b0*/  FMUL R29, R31, UR25 ;  /* 0x000000191f1d7c20 */ /* 0x000fe20008400000 */
[----:B------:R-:W-:Y:S01]  /*18c0*/  FMUL R31, R34, UR25 ;  /* 0x00000019221f7c20 */ /* 0x000fe20008400000 */
[----:B------:R-:W-:Y:S02]  /*18d0*/  FSEL R76, R76, -INF , !P2 ;  /* 0xff8000004c4c7808 */ /* 0x000fe40005000000 */
[----:B------:R-:W-:Y:S01]  /*18e0*/  FSEL R34, R32, -INF , !P4 ;  /* 0xff80000020227808 */ /* 0x000fe20006000000 */
[----:B------:R-:W-:Y:S01]  /*18f0*/  FMUL R32, R35, UR25 ;  /* 0x0000001923207c20 */ /* 0x000fe20008400000 */
[CC--:B------:R-:W-:Y:S01]  /*1900*/  ISETP.GT.U32.AND P2, PT, R175.reuse, R12.reuse, PT ;  /* 0x0000000caf00720c */ /* 0x0c0fe20003f44070 */
[----:B------:R-:W-:Y:S01]  /*1910*/  FMUL R35, R36, UR25 ;  /* 0x0000001924237c20 */ /* 0x000fe20008400000 */
[----:B------:R-:W-:Y:S01]  /*1920*/  ISETP.GE.U32.AND P4, PT, R175, R12, PT ;  /* 0x0000000caf00720c */ /* 0x000fe20003f86070 */
[----:B------:R-:W-:Y:S01]  /*1930*/  FMUL R36, R37, UR25 ;  /* 0x0000001925247c20 */ /* 0x000fe20008400000 */
[----:B------:R-:W-:-:S02]  /*1940*/  ISETP.GT.U32.AND.EX P5, PT, R128, RZ, PT, P5 ;  /* 0x000000ff8000720c */ /* 0x000fc40003fa4150 */
[----:B0-----:R-:W-:-:S04]  /*1950*/  FMNMX R56, R169, R56, !PT ;  /* 0x00000038a9387209 */ /* 0x001fc80007800000 */
[----:B------:R-:W-:Y:S01]  /*1960*/  FMNMX R56, R56, R123, !PT ;  /* 0x0000007b38387209 */ /* 0x000fe20007800000 */
[----:B------:R-:W-:Y:S01]  /*1970*/  FMUL R128, R78, UR25 ;  /* 0x000000194e807c20 */ /* 0x000fe20008400000 */
[----:B------:R-:W-:Y:S01]  /*1980*/  FMUL R37, R40, UR25 ;  /* 0x0000001928257c20 */ /* 0x000fe20008400000 */
[----:B------:R-:W-:Y:S01]  /*1990*/  FMUL R78, R58, UR25 ;  /* 0x000000193a4e7c20 */ /* 0x000fe20008400000 */
[----:B------:R-:W-:Y:S01]  /*19a0*/  FMUL R59, R59, UR25 ;  /* 0x000000193b3b7c20 */ /* 0x000fe20008400000 */
[----:B------:R-:W-:Y:S01]  /*19b0*/  FADD R165, R165, -R56 ;  /* 0x80000038a5a57221 */ /* 0x000fe20000000000 */
[----:B------:R-:W-:Y:S01]  /*19c0*/  FMUL R40, R41, UR25 ;  /* 0x0000001929287c20 */ /* 0x000fe20008400000 */
[----:B------:R-:W-:Y:S01]  /*19d0*/  ISETP.GT.U32.AND.EX P2, PT, R124, RZ, PT, P2 ;  /* 0x000000ff7c00720c */ /* 0x000fe20003f44120 */
[----:B------:R-:W-:Y:S01]  /*19e0*/  FMUL R41, R44, UR25 ;  /* 0x000000192c297c20 */ /* 0x000fe20008400000 */
[----:B------:R-:W-:Y:S01]  /*19f0*/  ISETP.GE.U32.AND.EX P4, PT, R124, RZ, PT, P4 ;  /* 0x000000ff7c00720c */ /* 0x000fe20003f86140 */
[----:B------:R-:W-:Y:S01]  /*1a00*/  FMUL R44, R45, UR25 ;  /* 0x000000192d2c7c20 */ /* 0x000fe20008400000 */
[----:B------:R-:W-:Y:S01]  /*1a10*/  FMUL R150, R62, UR25 ;  /* 0x000000193e967c20 */ /* 0x000fe20008400000 */
[----:B------:R-:W-:Y:S01]  /*1a20*/  FMUL R45, R165, 1.4426950216293334961 ;  /* 0x3fb8aa3ba52d7820 */ /* 0x000fe20000400000 */
[----:B------:R-:W-:-:S02]  /*1a30*/  ISETP.GT.U32.AND.EX P6, PT, R130, RZ, PT, P6 ;  /* 0x000000ff8200720c */ /* 0x000fc40003fc4160 */
[----:B------:R-:W-:Y:S02]  /*1a40*/  FSEL R78, R78, -INF , !P2 ;  /* 0xff8000004e4e7808 */ /* 0x000fe40005000000 */
[----:B------:R-:W-:Y:S02]  /*1a50*/  FSEL R165, R59, -INF , !P4 ;  /* 0xff8000003ba57808 */ /* 0x000fe40006000000 */
[C---:B------:R-:W-:Y:S01]  /*1a60*/  ISETP.GT.U32.AND.EX P3, PT, R130.reuse, RZ, PT, P3 ;  /* 0x000000ff8200720c */ /* 0x040fe20003f64130 */
[----:B------:R-:W-:Y:S01]  /*1a70*/  FADD R58, R57, -R56 ;  /* 0x80000038393a7221 */ /* 0x000fe20000000000 */
[----:B------:R-:W-:Y:S02]  /*1a80*/  ISETP.GT.U32.AND.EX P1, PT, R130, RZ, PT, P1 ;  /* 0x000000ff8200720c */ /* 0x000fe40003f24110 */
[----:B------:R-:W-:Y:S02]  /*1a90*/  FSEL R29, R29, -INF , !P6 ;  /* 0xff8000001d1d7808 */ /* 0x000fe40007000000 */
[----:B------:R-:W-:-:S02]  /*1aa0*/  FSEL R150, R150, -INF , !P0 ;  /* 0xff80000096967808 */ /* 0x000fc40004000000 */
[----:B------:R-:W-:Y:S02]  /*1ab0*/  FMNMX R57, R78, R165, !PT ;  /* 0x000000a54e397209 */ /* 0x000fe40007800000 */
[----:B------:R-:W-:Y:S02]  /*1ac0*/  FSEL R63, R63, -INF , !P3 ;  /* 0xff8000003f3f7808 */ /* 0x000fe40005800000 */
[C---:B------:R-:W-:Y:S02]  /*1ad0*/  ISETP.GT.U32.AND P6, PT, R173.reuse, R111, PT ;  /* 0x0000006fad00720c */ /* 0x040fe40003fc4070 */
[----:B------:R-:W-:Y:S02]  /*1ae0*/  ISETP.GT.U32.AND P3, PT, R173, R110, PT ;  /* 0x0000006ead00720c */ /* 0x000fe40003f64070 */
[----:B------:R-:W-:Y:S01]  /*1af0*/  FSEL R72, R72, -INF , !P1 ;  /* 0xff80000048487808 */ /* 0x000fe20004800000 */
[----:B------:R-:W-:Y:S01]  /*1b00*/  FMUL R33, R33, UR25 ;  /* 0x0000001921217c20 */ /* 0x000fe20008400000 */
[----:B------:R-:W-:-:S02]  /*1b10*/  ISETP.GT.U32.AND P1, PT, R173, R12, PT ;  /* 0x0000000cad00720c */ /* 0x000fc40003f24070 */
[----:B------:R-:W-:Y:S02]  /*1b20*/  FMNMX R57, R150, R57, !PT ;  /* 0x0000003996397209 */ /* 0x000fe40007800000 */
[C---:B------:R-:W-:Y:S02]  /*1b30*/  ISETP.GT.U32.AND.EX P6, PT, R126.reuse, RZ, PT, P6 ;  /* 0x000000ff7e00720c */ /* 0x040fe40003fc4160 */
[----:B------:R-:W-:Y:S01]  /*1b40*/  FSEL R31, R31, -INF , !P5 ;  /* 0xff8000001f1f7808 */ /* 0x000fe20006800000 */
[----:B------:R-:W-:Y:S01]  /*1b50*/  FMUL R80, R67, UR25 ;  /* 0x0000001943507c20 */ /* 0x000fe20008400000 */
[----:B------:R-:W-:Y:S02]  /*1b60*/  ISETP.GT.U32.AND.EX P3, PT, R126, RZ, PT, P3 ;  /* 0x000000ff7e00720c */ /* 0x000fe40003f64130 */
[----:B------:R-:W-:Y:S01]  /*1b70*/  ISETP.GT.U32.AND P5, PT, R171, R12, PT ;  /* 0x0000000cab00720c */ /* 0x000fe20003fa4070 */
[----:B------:R-:W-:Y:S01]  /*1b80*/  FMUL R84, R70, UR25 ;  /* 0x0000001946547c20 */ /* 0x000fe20008400000 */
[----:B------:R-:W-:-:S02]  /*1b90*/  ISETP.GT.U32.AND.EX P1, PT, R126, RZ, PT, P1 ;  /* 0x000000ff7e00720c */ /* 0x000fc40003f24110 */
[----:B------:R-:W-:Y:S02]  /*1ba0*/  FMNMX R57, R72, R57, !PT ;  /* 0x0000003948397209 */ /* 0x000fe40007800000 */
[----:B------:R-:W-:Y:S02]  /*1bb0*/  FSEL R32, R32, -INF , !P6 ;  /* 0xff80000020207808 */ /* 0x000fe40007000000 */
[----:B------:R-:W-:Y:S02]  /*1bc0*/  FSEL R33, R33, -INF , !P3 ;  /* 0xff80000021217808 */ /* 0x000fe40005800000 */
[----:B------:R-:W-:Y:S02]  /*1bd0*/  ISETP.GT.U32.AND P6, PT, R129, R110, PT ;  /* 0x0000006e8100720c */ /* 0x000fe40003fc4070 */
[----:B------:R-:W-:Y:S02]  /*1be0*/  ISETP.GT.U32.AND.EX P5, PT, R157, RZ, PT, P5 ;  /* 0x000000ff9d00720c */ /* 0x000fe40003fa4150 */
[----:B------:R-:W-:-:S02]  /*1bf0*/  ISETP.GT.U32.AND P3, PT, R129, R12, PT ;  /* 0x0000000c8100720c */ /* 0x000fc40003f64070 */
[----:B------:R-:W-:Y:S02]  /*1c00*/  FSEL R80, R80, -INF , !P1 ;  /* 0xff80000050507808 */ /* 0x000fe40004800000 */
[----:B------:R-:W-:Y:S01]  /*1c10*/  FMNMX R59, R76, R57, !PT ;  /* 0x000000394c3b7209 */ /* 0x000fe20007800000 */
[----:B------:R-:W-:Y:S01]  /*1c20*/  FMUL R126, R71, UR25 ;  /* 0x00000019477e7c20 */ /* 0x000fe20008400000 */
[----:B------:R-:W-:Y:S02]  /*1c30*/  FSEL R84, R84, -INF , !P5 ;  /* 0xff80000054547808 */ /* 0x000fe40006800000 */
[C---:B------:R-:W-:Y:S02]  /*1c40*/  ISETP.GT.U32.AND.EX P6, PT, R156.reuse, RZ, PT, P6 ;  /* 0x000000ff9c00720c */ /* 0x040fe40003fc4160 */
[----:B------:R-:W-:Y:S02]  /*1c50*/  ISETP.GT.U32.AND P2, PT, R65, R12, PT ;  /* 0x0000000c4100720c */ /* 0x000fe40003f44070 */
[----:B------:R-:W-:-:S02]  /*1c60*/  ISETP.GT.U32.AND.EX P3, PT, R156, RZ, PT, P3 ;  /* 0x000000ff9c00720c */ /* 0x000fc40003f64130 */
[----:B------:R-:W-:Y:S01]  /*1c70*/  ISETP.GT.U32.AND P5, PT, R131, R12, PT ;  /* 0x0000000c8300720c */ /* 0x000fe20003fa4070 */
[----:B------:R-:W-:Y:S01]  /*1c80*/  FMUL R136, R82, UR25 ;  /* 0x0000001952887c20 */ /* 0x000fe20008400000 */
[----:B------:R-:W-:Y:S01]  /*1c90*/  FMNMX R59, R80, R59, !PT ;  /* 0x0000003b503b7209 */ /* 0x000fe20007800000 */
[----:B------:R-:W-:Y:S01]  /*1ca0*/  FMUL R130, R74, UR25 ;  /* 0x000000194a827c20 */ /* 0x000fe20008400000 */
[----:B------:R-:W-:Y:S02]  /*1cb0*/  FSEL R36, R36, -INF , !P6 ;  /* 0xff80000024247808 */ /* 0x000fe40007000000 */
[----:B------:R-:W-:Y:S02]  /*1cc0*/  ISETP.GT.U32.AND.EX P2, PT, R161, RZ, PT, P2 ;  /* 0x000000ffa100720c */ /* 0x000fe40003f44120 */
[----:B------:R-:W-:Y:S02]  /*1cd0*/  FSEL R126, R126, -INF , !P3 ;  /* 0xff8000007e7e7808 */ /* 0x000fe40005800000 */
[----:B------:R-:W-:-:S02]  /*1ce0*/  ISETP.GT.U32.AND.EX P5, PT, R152, RZ, PT, P5 ;  /* 0x000000ff9800720c */ /* 0x000fc40003fa4150 */
[C---:B------:R-:W-:Y:S02]  /*1cf0*/  ISETP.GT.U32.AND P6, PT, R127.reuse, R110, PT ;  /* 0x0000006e7f00720c */ /* 0x040fe40003fc4070 */
[----:B------:R-:W-:Y:S02]  /*1d00*/  ISETP.GT.U32.AND P3, PT, R127, R12, PT ;  /* 0x0000000c7f00720c */ /* 0x000fe40003f64070 */
[----:B------:R-:W-:Y:S01]  /*1d10*/  FMNMX R59, R84, R59, !PT ;  /* 0x0000003b543b7209 */ /* 0x000fe20007800000 */
[----:B------:R-:W-:Y:S01]  /*1d20*/  FMUL R132, R75, UR25 ;  /* 0x000000194b847c20 */ /* 0x000fe20008400000 */
[----:B------:R-:W-:Y:S02]  /*1d30*/  FSEL R136, R136, -INF , !P2 ;  /* 0xff80000088887808 */ /* 0x000fe40005000000 */
[----:B------:R-:W-:Y:S02]  /*1d40*/  FSEL R130, R130, -INF , !P5 ;  /* 0xff80000082827808 */ /* 0x000fe40006800000 */
[----:B------:R-:W-:-:S02]  /*1d50*/  ISETP.GT.U32.AND.EX P6, PT, R154, RZ, PT, P6 ;  /* 0x000000ff9a00720c */ /* 0x000fc40003fc4160 */
[----:B------:R-:W-:Y:S02]  /*1d60*/  ISETP.GT.U32.AND P2, PT, R65, R110, PT ;  /* 0x0000006e4100720c */ /* 0x000fe40003f44070 */
[-C--:B------:R-:W-:Y:S02]  /*1d70*/  ISETP.GT.U32.AND P5, PT, R133, R12.reuse, PT ;  /* 0x0000000c8500720c */ /* 0x080fe40003fa4070 */
[----:B------:R-:W-:Y:S02]  /*1d80*/  ISETP.GT.U32.AND.EX P3, PT, R154, RZ, PT, P3 ;  /* 0x000000ff9a00720c */ /* 0x000fe40003f64130 */
[----:B------:R-:W-:Y:S01]  /*1d90*/  FMNMX R59, R126, R59, !PT ;  /* 0x0000003b7e3b7209 */ /* 0x000fe20007800000 */
[----:B------:R-:W-:Y:S01]  /*1da0*/  FMUL R48, R48, UR25 ;  /* 0x0000001930307c20 */ /* 0x000fe20008400000 */
[----:B------:R-:W-:Y:S01]  /*1db0*/  ISETP.GT.U32.AND P4, PT, R69, R12, PT ;  /* 0x0000000c4500720c */ /* 0x000fe20003f84070 */
[----:B------:R-:W-:Y:S01]  /*1dc0*/  FMUL R138, R83, UR25 ;  /* 0x00000019538a7c20 */ /* 0x000fe20008400000 */
[----:B------:R-:W-:-:S02]  /*1dd0*/  FSEL R40, R40, -INF , !P6 ;  /* 0xff80000028287808 */ /* 0x000fc40007000000 */
[----:B------:R-:W-:Y:S02]  /*1de0*/  ISETP.GT.U32.AND.EX P2, PT, R161, RZ, PT, P2 ;  /* 0x000000ffa100720c */ /* 0x000fe40003f44120 */
[----:B------:R-:W-:Y:S02]  /*1df0*/  ISETP.GT.U32.AND.EX P5, PT, R160, RZ, PT, P5 ;  /* 0x000000ffa000720c */ /* 0x000fe40003fa4150 */
[----:B------:R-:W-:Y:S02]  /*1e00*/  FSEL R132, R132, -INF , !P3 ;  /* 0xff80000084847808 */ /* 0x000fe40005800000 */
[----:B------:R-:W-:Y:S02]  /*1e10*/  ISETP.GT.U32.AND P6, PT, R125, R12, PT ;  /* 0x0000000c7d00720c */ /* 0x000fe40003fc4070 */
[----:B------:R-:W-:Y:S02]  /*1e20*/  FMNMX R67, R130, R59, !PT ;  /* 0x0000003b82437209 */ /* 0x000fe40007800000 */
[----:B------:R-:W-:Y:S01]  /*1e30*/  ISETP.GT.U32.AND.EX P4, PT, R162, RZ, PT, P4 ;  /* 0x000000ffa200720c */ /* 0x000fe20003f84140 */
[----:B------:R-:W-:Y:S01]  /*1e40*/  FMUL R134, R79, UR25 ;  /* 0x000000194f867c20 */ /* 0x000fe20008400000 */
[----:B------:R-:W-:-:S02]  /*1e50*/  FSEL R48, R48, -INF , !P2 ;  /* 0xff80000030307808 */ /* 0x000fc40005000000 */
[----:B------:R-:W-:Y:S02]  /*1e60*/  FSEL R128, R128, -INF , !P5 ;  /* 0xff80000080807808 */ /* 0x000fe40006800000 */
[----:B------:R-:W-:Y:S02]  /*1e70*/  ISETP.GT.U32.AND.EX P6, PT, R159, RZ, PT, P6 ;  /* 0x000000ff9f00720c */ /* 0x000fe40003fc4160 */
[----:B------:R-:W-:Y:S02]  /*1e80*/  ISETP.GT.U32.AND P2, PT, R69, R110, PT ;  /* 0x0000006e4500720c */ /* 0x000fe40003f44070 */
[----:B------:R-:W-:Y:S02]  /*1e90*/  FMNMX R67, R132, R67, !PT ;  /* 0x0000004384437209 */ /* 0x000fe40007800000 */
[----:B------:R-:W-:Y:S01]  /*1ea0*/  FSEL R138, R138, -INF , !P4 ;  /* 0xff8000008a8a7808 */ /* 0x000fe20006000000 */
[----:B------:R-:W-:Y:S01]  /*1eb0*/  FMUL R49, R49, UR25 ;  /* 0x0000001931317c20 */ /* 0x000fe20008400000 */
[----:B------:R-:W-:Y:S01]  /*1ec0*/  ISETP.GT.U32.AND P4, PT, R73, R12, PT ;  /* 0x0000000c4900720c */ /* 0x000fe20003f84070 */
[----:B------:R-:W-:Y:S01]  /*1ed0*/  FMUL R142, R86, UR25 ;  /* 0x00000019568e7c20 */ /* 0x000fe20008400000 */
[----:B------:R-:W-:-:S02]  /*1ee0*/  FSEL R134, R134, -INF , !P6 ;  /* 0xff80000086867808 */ /* 0x000fc40007000000 */
[----:B------:R-:W-:Y:S02]  /*1ef0*/  ISETP.GT.U32.AND.EX P2, PT, R162, RZ, PT, P2 ;  /* 0x000000ffa200720c */ /* 0x000fe40003f44120 */
[----:B------:R-:W-:Y:S02]  /*1f00*/  FMNMX R67, R128, R67, !PT ;  /* 0x0000004380437209 */ /* 0x000fe40007800000 */
[----:B------:R-:W-:Y:S02]  /*1f10*/  ISETP.GT.U32.AND.EX P4, PT, R163, RZ, PT, P4 ;  /* 0x000000ffa300720c */ /* 0x000fe40003f84140 */
[----:B------:R-:W-:Y:S02]  /*1f20*/  FSEL R49, R49, -INF , !P2 ;  /* 0xff80000031317808 */ /* 0x000fe40005000000 */
[----:B------:R-:W-:Y:S02]  /*1f30*/  FMNMX R67, R134, R67, !PT ;  /* 0x0000004386437209 */ /* 0x000fe40007800000 */
[----:B------:R-:W-:-:S02]  /*1f40*/  ISETP.GT.U32.AND P2, PT, R77, R12, PT ;  /* 0x0000000c4d00720c */ /* 0x000fc40003f44070 */
[----:B------:R-:W-:Y:S01]  /*1f50*/  FSEL R142, R142, -INF , !P4 ;  /* 0xff8000008e8e7808 */ /* 0x000fe20006000000 */
[----:B------:R-:W-:Y:S01]  /*1f60*/  FMUL R140, R87, UR25 ;  /* 0x00000019578c7c20 */ /* 0x000fe20008400000 */
[-C--:B------:R-:W-:Y:S01]  /*1f70*/  ISETP.GT.U32.AND P4, PT, R73, R110.reuse, PT ;  /* 0x0000006e4900720c */ /* 0x080fe20003f84070 */
[--C-:B------:R-:W-:Y:S01]  /*1f80*/  FADD R135, R135, -R56.reuse ;  /* 0x8000003887877221 */ /* 0x100fe20000000000 */
[----:B------:R-:W-:Y:S01]  /*1f90*/  FMNMX R67, R136, R67, !PT ;  /* 0x0000004388437209 */ /* 0x000fe20007800000 */
[----:B------:R-:W-:Y:S01]  /*1fa0*/  FADD R137, R137, -R56 ;  /* 0x8000003889897221 */ /* 0x000fe20000000000 */
[----:B------:R-:W-:Y:S01]  /*1fb0*/  ISETP.GT.U32.AND.EX P2, PT, R164, RZ, PT, P2 ;  /* 0x000000ffa400720c */ /* 0x000fe20003f44120 */
[----:B------:R-:W-:Y:S01]  /*1fc0*/  FMUL R52, R52, UR25 ;  /* 0x0000001934347c20 */ /* 0x000fe20008400000 */
[----:B------:R-:W-:Y:S01]  /*1fd0*/  ISETP.GT.U32.AND.EX P4, PT, R163, RZ, PT, P4 ;  /* 0x000000ffa300720c */ /* 0x000fe20003f84140 */
[----:B------:R-:W-:Y:S01]  /*1fe0*/  FMUL R64, R135, 1.4426950216293334961 ;  /* 0x3fb8aa3b87407820 */ /* 0x000fe20000400000 */
[----:B------:R-:W-:Y:S01]  /*1ff0*/  FMNMX R67, R138, R67, !PT ;  /* 0x000000438a437209 */ /* 0x000fe20007800000 */
[----:B------:R-:W-:Y:S01]  /*2000*/  FMUL R137, R137, 1.4426950216293334961 ;  /* 0x3fb8aa3b89897820 */ /* 0x000fe20000400000 */
[----:B------:R-:W-:Y:S01]  /*2010*/  FSEL R140, R140, -INF , !P2 ;  /* 0xff8000008c8c7808 */ /* 0x000fe20005000000 */
[----:B------:R-:W-:Y:S01]  /*2020*/  FMUL R135, R28, UR25 ;  /* 0x000000191c877c20 */ /* 0x000fe20008400000 */
[----:B------:R-:W-:-:S02]  /*2030*/  ISETP.GT.U32.AND P1, PT, R171, R110, PT ;  /* 0x0000006eab00720c */ /* 0x000fc40003f24070 */
[----:B------:R-:W-:Y:S02]  /*2040*/  ISETP.GT.U32.AND P2, PT, R61, R110, PT ;  /* 0x0000006e3d00720c */ /* 0x000fe40003f44070 */
[----:B------:R-:W-:Y:S02]  /*2050*/  FSEL R28, R52, -INF , !P4 ;  /* 0xff800000341c7808 */ /* 0x000fe40006000000 */
[----:B------:R-:W-:Y:S01]  /*2060*/  ISETP.GT.U32.AND P4, PT, R129, R111, PT ;  /* 0x0000006f8100720c */ /* 0x000fe20003f84070 */
[----:B------:R-:W-:Y:S01]  /*2070*/  FMUL R129, R53, UR25 ;  /* 0x0000001935817c20 */ /* 0x000fe20008400000 */
[----:B------:R-:W-:Y:S01]  /*2080*/  FMNMX R71, R142, R67, !PT ;  /* 0x000000438e477209 */ /* 0x000fe20007800000 */
[----:B------:R-:W-:Y:S01]  /*2090*/  IMAD.WIDE R52, R109, 0x2, R8 ;  /* 0x000000026d347825 */ /* 0x000fe200078e0208 */
[----:B------:R-:W-:Y:S01]  /*20a0*/  ISETP.GT.U32.AND.EX P1, PT, R157, RZ, PT, P1 ;  /* 0x000000ff9d00720c */ /* 0x000fe20003f24110 */
[----:B------:R0:W-:Y:S01]  /*20b0*/  MUFU.EX2 R67, R137 ;  /* 0x0000008900437308 */ /* 0x0001e20000000800 */
[----:B------:R-:W-:Y:S01]  /*20c0*/  ISETP.GT.U32.AND.EX P2, PT, R158, RZ, PT, P2 ;  /* 0x000000ff9e00720c */ /* 0x000fe20003f44120 */
[----:B------:R-:W-:Y:S01]  /*20d0*/  FMUL R146, R24, UR25 ;  /* 0x0000001918927c20 */ /* 0x000fe20008400000 */
[----:B------:R-:W-:Y:S01]  /*20e0*/  IMAD.WIDE R82, R109, 0x2, R6 ;  /* 0x000000026d527825 */ /* 0x000fe200078e0206 */
[----:B------:R-:W-:Y:S01]  /*20f0*/  FSEL R35, R35, -INF , !P1 ;  /* 0xff80000023237808 */ /* 0x000fe20004800000 */
[----:B------:R-:W2:Y:S02]  /*2100*/  LDG.E.U16 R53, desc[UR20][R52.64] ;  /* 0x0000001434357981 */ /* 0x000ea4000c1e1500 */
[----:B------:R-:W-:-:S04]  /*2110*/  IMAD.WIDE R86, R109, 0x2, R4 ;  /* 0x000000026d567825 */ /* 0x000fc800078e0204 */
[----:B0-----:R-:W-:Y:S01]  /*2120*/  FMUL R137, R25, UR25 ;  /* 0x0000001919897c20 */ /* 0x001fe20008400000 */
[----:B------:R-:W-:Y:S01]  /*2130*/  FSEL R135, R135, -INF , !P2 ;  /* 0xff80000087877808 */ /* 0x000fe20005000000 */
[----:B------:R-:W-:Y:S01]  /*2140*/  IMAD.WIDE R24, R109, 0x2, R2 ;  /* 0x000000026d187825 */ /* 0x000fe200078e0202 */
[C---:B------:R-:W-:Y:S01]  /*2150*/  ISETP.GT.U32.AND P1, PT, R131.reuse, R110, PT ;  /* 0x0000006e8300720c */ /* 0x040fe20003f24070 */
[----:B------:R-:W3:Y:S01]  /*2160*/  LDG.E.U16 R82, desc[UR20][R82.64] ;  /* 0x0000001452527981 */ /* 0x000ee2000c1e1500 */
[----:B------:R-:W-:-:S03]  /*2170*/  ISETP.GT.U32.AND P2, PT, R131, R111, PT ;  /* 0x0000006f8300720c */ /* 0x000fc60003f44070 */
[----:B------:R0:W4:Y:S04]  /*2180*/  LDG.E.U16 R131, desc[UR20][R86.64] ;  /* 0x0000001456837981 */ /* 0x000128000c1e1500 */
[----:B------:R1:W5:Y:S01]  /*2190*/  LDG.E.U16 R52, desc[UR20][R24.64] ;  /* 0x0000001418347981 */ /* 0x000362000c1e1500 */
[----:B------:R-:W-:Y:S02]  /*21a0*/  ISETP.GT.U32.AND P3, PT, R133, R110, PT ;  /* 0x0000006e8500720c */ /* 0x000fe40003f64070 */
[----:B------:R-:W-:Y:S01]  /*21b0*/  FMNMX R70, R140, R71, !PT ;  /* 0x000000478c467209 */ /* 0x000fe20007800000 */
[----:B------:R-:W-:Y:S01]  /*21c0*/  FADD R85, R85, -R56 ;  /* 0x8000003855557221 */ /* 0x000fe20000000000 */
[----:B------:R-:W-:Y:S01]  /*21d0*/  ISETP.GT.U32.AND.EX P1, PT, R152, RZ, PT, P1 ;  /* 0x000000ff9800720c */ /* 0x000fe20003f24110 */
[----:B------:R-:W-:Y:S01]  /*21e0*/  FMUL R26, R26, UR25 ;  /* 0x000000191a1a7c20 */ /* 0x000fe20008400000 */
[----:B------:R-:W-:Y:S01]  /*21f0*/  ISETP.GT.U32.AND.EX P3, PT, R160, RZ, PT, P3 ;  /* 0x000000ffa000720c */ /* 0x000fe20003f64130 */
[----:B------:R-:W1:Y:S01]  /*2200*/  SHFL.BFLY PT, R75, R70, 0x2, 0x1f ;  /* 0x0c401f00464b7f89 */ /* 0x000e6200000e0000 */
[----:B------:R-:W-:-:S02]  /*2210*/  FSEL R37, R37, -INF , !P1 ;  /* 0xff80000025257808 */ /* 0x000fc40004800000 */
[----:B------:R-:W-:Y:S01]  /*2220*/  FSEL R41, R41, -INF , !P3 ;  /* 0xff80000029297808 */ /* 0x000fe20005800000 */
[----:B------:R-:W-:Y:S01]  /*2230*/  FMUL R27, R27, UR25 ;  /* 0x000000191b1b7c20 */ /* 0x000fe20008400000 */
[CC--:B------:R-:W-:Y:S01]  /*2240*/  ISETP.GT.U32.AND P1, PT, R175.reuse, R110.reuse, PT ;  /* 0x0000006eaf00720c */ /* 0x0c0fe20003f24070 */
[----:B------:R-:W-:Y:S01]  /*2250*/  FMUL R42, R42, UR25 ;  /* 0x000000192a2a7c20 */ /* 0x000fe20008400000 */
[-C--:B------:R-:W-:Y:S01]  /*2260*/  ISETP.GE.U32.AND P3, PT, R175, R110.reuse, PT ;  /* 0x0000006eaf00720c */ /* 0x080fe20003f66070 */
[----:B------:R-:W-:Y:S01]  /*2270*/  FMUL R43, R43, UR25 ;  /* 0x000000192b2b7c20 */ /* 0x000fe20008400000 */
[----:B------:R-:W-:Y:S01]  /*2280*/  ISETP.GT.U32.AND.EX P1, PT, R124, RZ, PT, P1 ;  /* 0x000000ff7c00720c */ /* 0x000fe20003f24110 */
[----:B------:R-:W-:Y:S01]  /*2290*/  FMUL R46, R46, UR25 ;  /* 0x000000192e2e7c20 */ /* 0x000fe20008400000 */
[----:B------:R-:W-:Y:S01]  /*22a0*/  ISETP.GE.U32.AND.EX P3, PT, R124, RZ, PT, P3 ;  /* 0x000000ff7c00720c */ /* 0x000fe20003f66130 */
[----:B------:R-:W-:Y:S01]  /*22b0*/  FMUL R47, R47, UR25 ;  /* 0x000000192f2f7c20 */ /* 0x000fe20008400000 */
[----:B------:R-:W-:Y:S01]  /*22c0*/  FSEL R146, R146, -INF , !P1 ;  /* 0xff80000092927808 */ /* 0x000fe20004800000 */
[----:B------:R-:W-:Y:S01]  /*22d0*/  FMUL R50, R50, UR25 ;  /* 0x0000001932327c20 */ /* 0x000fe20008400000 */
[----:B------:R-:W-:Y:S01]  /*22e0*/  FSEL R137, R137, -INF , !P3 ;  /* 0xff80000089897808 */ /* 0x000fe20005800000 */
[----:B------:R-:W-:Y:S01]  /*22f0*/  FMUL R51, R51, UR25 ;  /* 0x0000001933337c20 */ /* 0x000fe20008400000 */
[----:B------:R-:W-:Y:S01]  /*2300*/  ISETP.GT.U32.AND P5, PT, R125, R110, PT ;  /* 0x0000006e7d00720c */ /* 0x000fe20003fa4070 */
[----:B------:R-:W-:Y:S01]  /*2310*/  FMUL R54, R54, UR25 ;  /* 0x0000001936367c20 */ /* 0x000fe20008400000 */
[----:B0-----:R-:W-:Y:S01]  /*2320*/  FMNMX R86, R146, R137, !PT ;  /* 0x0000008992567209 */ /* 0x001fe20007800000 */
[----:B------:R-:W-:Y:S01]  /*2330*/  FMUL R55, R55, UR25 ;  /* 0x0000001937377c20 */ /* 0x000fe20008400000 */
[----:B------:R-:W-:Y:S01]  /*2340*/  ISETP.GT.U32.AND P0, PT, R171, R111, PT ;  /* 0x0000006fab00720c */ /* 0x000fe20003f04070 */
[----:B------:R-:W-:Y:S01]  /*2350*/  BAR.SYNC.DEFER_BLOCKING 0x0 ;  /* 0x0000000000007b1d */ /* 0x000fe20000010000 */
[----:B------:R-:W-:-:S02]  /*2360*/  FMNMX R86, R135, R86, !PT ;  /* 0x0000005687567209 */ /* 0x000fc40007800000 */
[----:B------:R-:W-:Y:S02]  /*2370*/  ISETP.GT.U32.AND P3, PT, R127, R111, PT ;  /* 0x0000006f7f00720c */ /* 0x000fe40003f64070 */
[----:B------:R-:W-:Y:S02]  /*2380*/  FMNMX R87, R63, R86, !PT ;  /* 0x000000563f577209 */ /* 0x000fe40007800000 */
[----:B-1----:R-:W-:Y:S02]  /*2390*/  FMNMX R127, R70, R75, !PT ;  /* 0x0000004b467f7209 */ /* 0x002fe40007800000 */
[----:B------:R-:W-:-:S03]  /*23a0*/  FMNMX R24, R34, R87, !PT ;  /* 0x0000005722187209 */ /* 0x000fc60007800000 */
[----:B------:R-:W0:Y:S01]  /*23b0*/  SHFL.BFLY PT, R166, R127, 0x1, 0x1f ;  /* 0x0c201f007fa67f89 */ /* 0x000e2200000e0000 */
[----:B------:R-:W-:-:S04]  /*23c0*/  FMNMX R24, R33, R24, !PT ;  /* 0x0000001821187209 */ /* 0x000fc80007800000 */
[----:B------:R-:W-:-:S04]  /*23d0*/  FMNMX R25, R35, R24, !PT ;  /* 0x0000001823197209 */ /* 0x000fc80007800000 */
[----:B------:R-:W-:-:S04]  /*23e0*/  FMNMX R24, R36, R25, !PT ;  /* 0x0000001924187209 */ /* 0x000fc80007800000 */
[----:B------:R-:W-:Y:S02]  /*23f0*/  FMNMX R25, R37, R24, !PT ;  /* 0x0000001825197209 */ /* 0x000fe40007800000 */
[----:B------:R-:W-:Y:S02]  /*2400*/  ISETP.GT.U32.AND.EX P5, PT, R159, RZ, PT, P5 ;  /* 0x000000ff9f00720c */ /* 0x000fe40003fa4150 */
[----:B------:R-:W-:Y:S01]  /*2410*/  FMNMX R24, R40, R25, !PT ;  /* 0x0000001928187209 */ /* 0x000fe20007800000 */
[----:B------:R-:W-:Y:S01]  /*2420*/  FMUL R74, R85, 1.4426950216293334961 ;  /* 0x3fb8aa3b554a7820 */ /* 0x000fe20000400000 */
[----:B------:R-:W-:Y:S01]  /*2430*/  FSEL R44, R44, -INF , !P5 ;  /* 0xff8000002c2c7808 */ /* 0x000fe20006800000 */
[----:B------:R-:W-:Y:S01]  /*2440*/  FADD R85, R81, -R56 ;  /* 0x8000003851557221 */ /* 0x000fe20000000000 */
[----:B------:R-:W-:Y:S02]  /*2450*/  FMNMX R25, R41, R24, !PT ;  /* 0x0000001829197209 */ /* 0x000fe40007800000 */
[----:B0-----:R-:W-:-:S02]  /*2460*/  FMNMX R81, R127, R166, !PT ;  /* 0x000000a67f517209 */ /* 0x001fc40007800000 */
[----:B------:R-:W-:Y:S02]  /*2470*/  FMNMX R25, R44, R25, !PT ;  /* 0x000000192c197209 */ /* 0x000fe40007800000 */
[----:B------:R-:W-:Y:S02]  /*2480*/  FMNMX R81, R81, R116, !PT ;  /* 0x0000007451517209 */ /* 0x000fe40007800000 */
[----:B------:R-:W-:Y:S02]  /*2490*/  ISETP.GT.U32.AND P1, PT, R77, R110, PT ;  /* 0x0000006e4d00720c */ /* 0x000fe40003f24070 */
[----:B------:R-:W-:Y:S01]  /*24a0*/  FMNMX R24, R48, R25, !PT ;  /* 0x0000001930187209 */ /* 0x000fe20007800000 */
[----:B------:R-:W-:Y:S01]  /*24b0*/  FADD R86, R72, -R81 ;  /* 0x8000005148567221 */ /* 0x000fe20000000000 */
[----:B------:R-:W-:Y:S02]  /*24c0*/  ISETP.GT.U32.AND.EX P1, PT, R164, RZ, PT, P1 ;  /* 0x000000ffa400720c */ /* 0x000fe40003f24110 */
[----:B------:R-:W-:Y:S01]  /*24d0*/  FMNMX R25, R49, R24, !PT ;  /* 0x0000001831197209 */ /* 0x000fe20007800000 */
[----:B------:R-:W-:Y:S01]  /*24e0*/  FMUL R86, R86, 1.4426950216293334961 ;  /* 0x3fb8aa3b56567820 */ /* 0x000fe20000400000 */
[----:B------:R-:W-:Y:S01]  /*24f0*/  FSEL R129, R129, -INF , !P1 ;  /* 0xff80000081817808 */ /* 0x000fe20004800000 */
[----:B------:R-:W-:Y:S01]  /*2500*/  FMUL R127, R85, 1.4426950216293334961 ;  /* 0x3fb8aa3b557f7820 */ /* 0x000fe20000400000 */
[----:B------:R-:W-:Y:S01]  /*2510*/  FMNMX R24, R28, R25, !PT ;  /* 0x000000191c187209 */ /* 0x000fe20007800000 */
[----:B------:R-:W-:-:S02]  /*2520*/  FADD R85, -R56, R123 ;  /* 0x0000007b38557221 */ /* 0x000fc40000000100 */
[----:B------:R0:W-:Y:S01]  /*2530*/  MUFU.EX2 R123, R86 ;  /* 0x00000056007b7308 */ /* 0x0001e20000000800 */
[----:B------:R-:W-:Y:S01]  /*2540*/  FMUL R25, R39, UR25 ;  /* 0x0000001927197c20 */ /* 0x000fe20008400000 */
[----:B0-----:R-:W-:-:S05]  /*2550*/  FMNMX R86, R129, R24, !PT ;  /* 0x0000001881567209 */ /* 0x001fca0007800000 */
[----:B------:R-:W0:Y:S01]  /*2560*/  SHFL.BFLY PT, R39, R86, 0x2, 0x1f ;  /* 0x0c401f0056277f89 */ /* 0x000e2200000e0000 */
[----:B------:R-:W-:Y:S02]  /*2570*/  ISETP.GT.U32.AND.EX P4, PT, R156, RZ, PT, P4 ;  /* 0x000000ff9c00720c */ /* 0x000fe40003f84140 */
[CC--:B------:R-:W-:Y:S02]  /*2580*/  ISETP.GT.U32.AND P6, PT, R175.reuse, R111.reuse, PT ;  /* 0x0000006faf00720c */ /* 0x0c0fe40003fc4070 */
[-C--:B------:R-:W-:Y:S01]  /*2590*/  ISETP.GE.U32.AND P5, PT, R175, R111.reuse, PT ;  /* 0x0000006faf00720c */ /* 0x080fe20003fa6070 */
[----:B------:R-:W-:Y:S01]  /*25a0*/  FMUL R24, R38, UR25 ;  /* 0x0000001926187c20 */ /* 0x000fe20008400000 */
[----:B------:R-:W-:Y:S01]  /*25b0*/  ISETP.GT.U32.AND.EX P0, PT, R157, RZ, PT, P0 ;  /* 0x000000ff9d00720c */ /* 0x000fe20003f04100 */
[----:B------:R-:W-:Y:S01]  /*25c0*/  FADD R126, R126, -R81 ;  /* 0x800000517e7e7221 */ /* 0x000fe20000000000 */
[----:B------:R-:W-:Y:S02]  /*25d0*/  FSEL R25, R25, -INF , !P4 ;  /* 0xff80000019197808 */ /* 0x000fe40006000000 */
[----:B------:R-:W-:-:S02]  /*25e0*/  ISETP.GT.U32.AND P4, PT, R61, R111, PT ;  /* 0x0000006f3d00720c */ /* 0x000fc40003f84070 */
[C---:B------:R-:W-:Y:S02]  /*25f0*/  ISETP.GT.U32.AND.EX P6, PT, R124.reuse, RZ, PT, P6 ;  /* 0x000000ff7c00720c */ /* 0x040fe40003fc4160 */
[----:B------:R-:W-:Y:S01]  /*2600*/  ISETP.GE.U32.AND.EX P5, PT, R124, RZ, PT, P5 ;  /* 0x000000ff7c00720c */ /* 0x000fe20003fa6150 */
[----:B------:R-:W-:Y:S01]  /*2610*/  FMUL R38, R30, UR25 ;  /* 0x000000191e267c20 */ /* 0x000fe20008400000 */
[----:B------:R-:W-:Y:S01]  /*2620*/  FSEL R24, R24, -INF , !P0 ;  /* 0xff80000018187808 */ /* 0x000fe20004000000 */
[----:B------:R-:W-:Y:S01]  /*2630*/  FMUL R126, R126, 1.4426950216293334961 ;  /* 0x3fb8aa3b7e7e7820 */ /* 0x000fe20000400000 */
[----:B------:R-:W-:Y:S02]  /*2640*/  ISETP.GT.U32.AND P0, PT, R125, R111, PT ;  /* 0x0000006f7d00720c */ /* 0x000fe40003f04070 */
[----:B------:R-:W-:Y:S02]  /*2650*/  ISETP.GT.U32.AND.EX P4, PT, R158, RZ, PT, P4 ;  /* 0x000000ff9e00720c */ /* 0x000fe40003f84140 */
[----:B------:R-:W-:-:S02]  /*2660*/  FSEL R26, R26, -INF , !P6 ;  /* 0xff8000001a1a7808 */ /* 0x000fc40007000000 */
[----:B------:R-:W-:Y:S02]  /*2670*/  FSEL R27, R27, -INF , !P5 ;  /* 0xff8000001b1b7808 */ /* 0x000fe40006800000 */
[----:B0-----:R-:W-:Y:S02]  /*2680*/  FMNMX R125, R86, R39, !PT ;  /* 0x00000027567d7209 */ /* 0x001fe40007800000 */
[----:B------:R-:W-:Y:S02]  /*2690*/  ISETP.GT.U32.AND.EX P2, PT, R152, RZ, PT, P2 ;  /* 0x000000ff9800720c */ /* 0x000fe40003f44120 */
[----:B------:R-:W-:Y:S02]  /*26a0*/  ISETP.GT.U32.AND P1, PT, R133, R111, PT ;  /* 0x0000006f8500720c */ /* 0x000fe40003f24070 */
[----:B------:R-:W-:Y:S01]  /*26b0*/  FSEL R38, R38, -INF , !P4 ;  /* 0xff80000026267808 */ /* 0x000fe20006000000 */
[----:B------:R0:W-:Y:S01]  /*26c0*/  MUFU.EX2 R133, R126 ;  /* 0x0000007e00857308 */ /* 0x0001e20000000800 */
[----:B------:R-:W-:-:S02]  /*26d0*/  FMNMX R39, R26, R27, !PT ;  /* 0x0000001b1a277209 */ /* 0x000fc40007800000 */
[----:B------:R-:W-:Y:S02]  /*26e0*/  FSEL R30, R42, -INF , !P2 ;  /* 0xff8000002a1e7808 */ /* 0x000fe40005000000 */
[----:B------:R-:W-:Y:S01]  /*26f0*/  FMNMX R42, R38, R39, !PT ;  /* 0x00000027262a7209 */ /* 0x000fe20007800000 */
[----:B0-----:R-:W0:Y:S03]  /*2700*/  SHFL.BFLY PT, R126, R125, 0x1, 0x1f ;  /* 0x0c201f007d7e7f89 */ /* 0x001e2600000e0000 */
[----:B------:R-:W-:-:S04]  /*2710*/  FMNMX R42, R29, R42, !PT ;  /* 0x0000002a1d2a7209 */ /* 0x000fc80007800000 */
[----:B------:R-:W-:-:S04]  /*2720*/  FMNMX R39, R31, R42, !PT ;  /* 0x0000002a1f277209 */ /* 0x000fc80007800000 */
[----:B------:R-:W-:-:S04]  /*2730*/  FMNMX R39, R32, R39, !PT ;  /* 0x0000002720277209 */ /* 0x000fc80007800000 */
[----:B------:R-:W-:Y:S02]  /*2740*/  FMNMX R42, R24, R39, !PT ;  /* 0x00000027182a7209 */ /* 0x000fe40007800000 */
[----:B------:R-:W-:Y:S02]  /*2750*/  ISETP.GT.U32.AND.EX P3, PT, R154, RZ, PT, P3 ;  /* 0x000000ff9a00720c */ /* 0x000fe40003f64130 */
[----:B------:R-:W-:Y:S02]  /*2760*/  FMNMX R39, R25, R42, !PT ;  /* 0x0000002a19277209 */ /* 0x000fe40007800000 */
[----:B------:R-:W-:Y:S01]  /*2770*/  ISETP.GT.U32.AND P5, PT, R77, R111, PT ;  /* 0x0000006f4d00720c */ /* 0x000fe20003fa4070 */
[----:B------:R-:W-:Y:S01]  /*2780*/  FADD R77, -R81, R116 ;  /* 0x00000074514d7221 */ /* 0x000fe20000000100 */
[----:B------:R-:W-:Y:S02]  /*2790*/  ISETP.GT.U32.AND.EX P1, PT, R160, RZ, PT, P1 ;  /* 0x000000ffa000720c */ /* 0x000fe40003f24110 */
[----:B0-----:R-:W-:-:S02]  /*27a0*/  FMNMX R125, R125, R126, !PT ;  /* 0x0000007e7d7d7209 */ /* 0x001fc40007800000 */
[----:B------:R-:W-:Y:S02]  /*27b0*/  FSEL R42, R43, -INF , !P3 ;  /* 0xff8000002b2a7808 */ /* 0x000fe40005800000 */
[----:B------:R-:W-:Y:S02]  /*27c0*/  FMNMX R39, R30, R39, !PT ;  /* 0x000000271e277209 */ /* 0x000fe40007800000 */
[----:B------:R-:W-:Y:S02]  /*27d0*/  FMNMX R116, R125, R122, !PT ;  /* 0x0000007a7d747209 */ /* 0x000fe40007800000 */
[----:B------:R-:W-:Y:S02]  /*27e0*/  ISETP.GT.U32.AND P2, PT, R65, R111, PT ;  /* 0x0000006f4100720c */ /* 0x000fe40003f44070 */
[----:B------:R-:W-:Y:S02]  /*27f0*/  ISETP.GT.U32.AND.EX P0, PT, R159, RZ, PT, P0 ;  /* 0x000000ff9f00720c */ /* 0x000fe40003f04100 */
[----:B------:R-:W-:-:S02]  /*2800*/  FSEL R46, R46, -INF , !P1 ;  /* 0xff8000002e2e7808 */ /* 0x000fc40004800000 */
[----:B------:R-:W-:Y:S01]  /*2810*/  FMNMX R39, R42, R39, !PT ;  /* 0x000000272a277209 */ /* 0x000fe20007800000 */
[----:B------:R-:W-:Y:S01]  /*2820*/  FADD R150, R150, -R81 ;  /* 0x8000005196967221 */ /* 0x000fe20000000000 */
[----:B------:R-:W-:Y:S01]  /*2830*/  FADD R43, R146, -R116 ;  /* 0x80000074922b7221 */ /* 0x000fe20000000000 */
[----:B------:R-:W-:Y:S02]  /*2840*/  ISETP.GT.U32.AND P4, PT, R69, R111, PT ;  /* 0x0000006f4500720c */ /* 0x000fe40003f84070 */
[----:B------:R-:W-:Y:S02]  /*2850*/  ISETP.GT.U32.AND.EX P2, PT, R161, RZ, PT, P2 ;  /* 0x000000ffa100720c */ /* 0x000fe40003f44120 */
[----:B------:R-:W-:Y:S02]  /*2860*/  FSEL R146, R47, -INF , !P0 ;  /* 0xff8000002f927808 */ /* 0x000fe40004000000 */
[----:B------:R-:W-:Y:S01]  /*2870*/  FMNMX R39, R46, R39, !PT ;  /* 0x000000272e277209 */ /* 0x000fe20007800000 */
[----:B------:R-:W-:Y:S01]  /*2880*/  FMUL R150, R150, 1.4426950216293334961 ;  /* 0x3fb8aa3b96967820 */ /* 0x000fe20000400000 */
[----:B------:R-:W-:-:S02]  /*2890*/  ISETP.GT.U32.AND P6, PT, R73, R111, PT ;  /* 0x0000006f4900720c */ /* 0x000fc40003fc4070 */
[----:B------:R-:W-:Y:S02]  /*28a0*/  ISETP.GT.U32.AND.EX P4, PT, R162, RZ, PT, P4 ;  /* 0x000000ffa200720c */ /* 0x000fe40003f84140 */
[----:B------:R-:W-:Y:S02]  /*28b0*/  FSEL R50, R50, -INF , !P2 ;  /* 0xff80000032327808 */ /* 0x000fe40005000000 */
[----:B------:R-:W-:Y:S01]  /*28c0*/  FMNMX R39, R146, R39, !PT ;  /* 0x0000002792277209 */ /* 0x000fe20007800000 */
[----:B------:R0:W-:Y:S01]  /*28d0*/  MUFU.EX2 R72, R150 ;  /* 0x0000009600487308 */ /* 0x0001e20000000800 */
[----:B------:R-:W-:Y:S02]  /*28e0*/  ISETP.GT.U32.AND.EX P6, PT, R163, RZ, PT, P6 ;  /* 0x000000ffa300720c */ /* 0x000fe40003fc4160 */
[----:B------:R-:W-:Y:S01]  /*28f0*/  FMNMX R39, R50, R39, !PT ;  /* 0x0000002732277209 */ /* 0x000fe20007800000 */
[----:B------:R-:W-:Y:S01]  /*2900*/  FADD R128, R128, -R81 ;  /* 0x8000005180807221 */ /* 0x000fe20000000000 */
[----:B------:R-:W-:-:S02]  /*2910*/  ISETP.GT.U32.AND.EX P5, PT, R164, RZ, PT, P5 ;  /* 0x000000ffa400720c */ /* 0x000fc40003fa4150 */
[----:B0-----:R-:W-:Y:S02]  /*2920*/  FSEL R150, R51, -INF , !P4 ;  /* 0xff80000033967808 */ /* 0x001fe40006000000 */
[----:B------:R-:W-:Y:S02]  /*2930*/  FSEL R54, R54, -INF , !P6 ;  /* 0xff80000036367808 */ /* 0x000fe40007000000 */
[----:B------:R-:W-:Y:S01]  /*2940*/  FMNMX R39, R150, R39, !PT ;  /* 0x0000002796277209 */ /* 0x000fe20007800000 */
[----:B------:R-:W-:Y:S01]  /*2950*/  FMUL R43, R43, 1.4426950216293334961 ;  /* 0x3fb8aa3b2b2b7820 */ /* 0x000fe20000400000 */
[--C-:B------:R-:W-:Y:S01]  /*2960*/  FADD R80, R80, -R81.reuse ;  /* 0x8000005150507221 */ /* 0x100fe20000000000 */
[----:B------:R-:W-:Y:S01]  /*2970*/  FMUL R65, R128, 1.4426950216293334961 ;  /* 0x3fb8aa3b80417820 */ /* 0x000fe20000400000 */
[----:B------:R-:W-:Y:S01]  /*2980*/  FSEL R152, R55, -INF , !P5 ;  /* 0xff80000037987808 */ /* 0x000fe20006800000 */
[--C-:B------:R-:W-:Y:S01]  /*2990*/  FADD R84, R84, -R81.reuse ;  /* 0x8000005154547221 */ /* 0x100fe20000000000 */
[----:B------:R-:W-:Y:S01]  /*29a0*/  FMNMX R39, R54, R39, !PT ;  /* 0x0000002736277209 */ /* 0x000fe20007800000 */
[----:B------:R-:W-:Y:S01]  /*29b0*/  FMUL R128, R77, 1.4426950216293334961 ;  /* 0x3fb8aa3b4d807820 */ /* 0x000fe20000400000 */
[----:B------:R-:W-:Y:S01]  /*29c0*/  FADD R132, R132, -R81 ;  /* 0x8000005184847221 */ /* 0x000fe20000000000 */
[----:B------:R0:W-:Y:S01]  /*29d0*/  MUFU.EX2 R77, R43 ;  /* 0x0000002b004d7308 */ /* 0x0001e20000000800 */
[----:B------:R-:W-:-:S07]  /*29e0*/  FMNMX R39, R152, R39, !PT ;  /* 0x0000002798277209 */ /* 0x000fce0007800000 */
[----:B------:R1:W-:Y:S01]  /*29f0*/  MUFU.EX2 R83, R127 ;  /* 0x0000007f00537308 */ /* 0x0003e20000000800 */
[--C-:B0-----:R-:W-:Y:S01]  /*2a00*/  FADD R43, R63, -R116.reuse ;  /* 0x800000743f2b7221 */ /* 0x101fe20000000000 */
[----:B-1----:R-:W-:Y:S01]  /*2a10*/  FMUL R127, R80, 1.4426950216293334961 ;  /* 0x3fb8aa3b507f7820 */ /* 0x002fe20000400000 */
[----:B------:R-:W-:Y:S01]  /*2a20*/  FMUL R80, R84, 1.4426950216293334961 ;  /* 0x3fb8aa3b54507820 */ /* 0x000fe20000400000 */
[----:B------:R-:W-:Y:S01]  /*2a30*/  FMUL R84, R132, 1.4426950216293334961 ;  /* 0x3fb8aa3b84547820 */ /* 0x000fe20000400000 */
[----:B------:R-:W-:Y:S01]  /*2a40*/  FMUL R132, R43, 1.4426950216293334961 ;  /* 0x3fb8aa3b2b847820 */ /* 0x000fe20000400000 */
[--C-:B------:R-:W-:Y:S02]  /*2a50*/  FADD R43, R34, -R116.reuse ;  /* 0x80000074222b7221 */ /* 0x100fe40000000000 */
[----:B------:R-:W0:Y:S01]  /*2a60*/  SHFL.BFLY PT, R34, R39, 0x2, 0x1f ;  /* 0x0c401f0027227f89 */ /* 0x000e2200000e0000 */
[----:B------:R-:W-:Y:S01]  /*2a70*/  FADD R33, R33, -R116 ;  /* 0x8000007421217221 */ /* 0x000fe20000000000 */
[----:B------:R-:W-:-:S03]  /*2a80*/  FADD R134, R134, -R81 ;  /* 0x8000005186867221 */ /* 0x000fc60000000000 */
[----:B------:R-:W-:Y:S01]  /*2a90*/  FMUL R33, R33, 1.4426950216293334961 ;  /* 0x3fb8aa3b21217820 */ /* 0x000fe20000400000 */
[----:B------:R-:W-:-:S03]  /*2aa0*/  FMUL R86, R134, 1.4426950216293334961 ;  /* 0x3fb8aa3b86567820 */ /* 0x000fc60000400000 */
[----:B------:R1:W-:Y:S01]  /*2ab0*/  MUFU.EX2 R134, R33 ;  /* 0x0000002100867308 */ /* 0x0003e20000000800 */
[----:B0-----:R-:W-:-:S05]  /*2ac0*/  FMNMX R34, R39, R34, !PT ;  /* 0x0000002227227209 */ /* 0x001fca0007800000 */
[----:B-1----:R-:W0:Y:S01]  /*2ad0*/  SHFL.BFLY PT, R33, R34, 0x1, 0x1f ;  /* 0x0c201f0022217f89 */ /* 0x002e2200000e0000 */
[----:B------:R-:W-:Y:S01]  /*2ae0*/  FADD R143, R143, -R56 ;  /* 0x800000388f8f7221 */ /* 0x000fe20000000000 */
[----:B------:R-:W-:-:S03]  /*2af0*/  FADD R28, R28, -R116 ;  /* 0x800000741c1c7221 */ /* 0x000fc60000000000 */
[----:B------:R-:W-:Y:S01]  /*2b00*/  FMUL R71, R143, 1.4426950216293334961 ;  /* 0x3fb8aa3b8f477820 */ /* 0x000fe20000400000 */
[----:B------:R-:W-:Y:S01]  /*2b10*/  FMUL R143, R28, 1.4426950216293334961 ;  /* 0x3fb8aa3b1c8f7820 */ /* 0x000fe20000400000 */
[----:B------:R-:W-:Y:S01]  /*2b20*/  FADD R28, R129, -R116 ;  /* 0x80000074811c7221 */ /* 0x000fe20000000000 */
[----:B--2---:R-:W-:Y:S04]  /*2b30*/  STS.U16 [R10+UR13+0x2000], R53 ;  /* 0x002000350a007988 */ /* 0x004fe8000800040d */
[----:B----4-:R-:W-:Y:S01]  /*2b40*/  STS.U16 [R10+UR13+0x2400], R131 ;  /* 0x002400830a007988 */ /* 0x010fe2000800040d */
[----:B0-----:R-:W-:-:S03]  /*2b50*/  FMNMX R34, R34, R33, !PT ;  /* 0x0000002122227209 */ /* 0x001fc60007800000 */
[----:B---3--:R-:W-:Y:S04]  /*2b60*/  STS.U16 [R113+UR13+0x2200], R82 ;  /* 0x0022005271007988 */ /* 0x008fe8000800040d */
[----:B-----5:R0:W-:Y:S01]  /*2b70*/  STS.U16 [R113+UR13+0x2600], R52 ;  /* 0x0026003471007988 */ /* 0x0201e2000800040d */
[----:B------:R-:W-:Y:S01]  /*2b80*/  FMNMX R129, R34, R117, !PT ;  /* 0x0000007522817209 */ /* 0x000fe20007800000 */
[----:B------:R1:W-:Y:S06]  /*2b90*/  MEMBAR.ALL.CTA ;  /* 0x0000000000007992 */ /* 0x0003ec0000008000 */
[----:B-1----:R-:W1:Y:S01]  /*2ba0*/  FENCE.VIEW.ASYNC.S ;  /* 0x00000000000073c6 */ /* 0x002e620000000000 */
[--C-:B------:R-:W-:Y:S01]  /*2bb0*/  FADD R24, R24, -R129.reuse ;  /* 0x8000008118187221 */ /* 0x100fe20000000000 */
[----:B------:R-:W-:Y:S01]  /*2bc0*/  FADD R153, R153, -R56 ;  /* 0x8000003899997221 */ /* 0x000fe20000000000 */
[----:B------:R-:W-:-:S02]  /*2bd0*/  FADD R25, R25, -R129 ;  /* 0x8000008119197221 */ /* 0x000fc40000000000 */
[----:B------:R-:W-:Y:S01]  /*2be0*/  FMUL R24, R24, 1.4426950216293334961 ;  /* 0x3fb8aa3b18187820 */ /* 0x000fe20000400000 */
[--C-:B------:R-:W-:Y:S01]  /*2bf0*/  FADD R145, R145, -R56.reuse ;  /* 0x8000003891917221 */ /* 0x100fe20000000000 */
[----:B------:R-:W-:Y:S01]  /*2c00*/  FMUL R70, R153, 1.4426950216293334961 ;  /* 0x3fb8aa3b99467820 */ /* 0x000fe20000400000 */
[----:B------:R-:W-:Y:S01]  /*2c10*/  FMUL R58, R58, 1.4426950216293334961 ;  /* 0x3fb8aa3b3a3a7820 */ /* 0x000fe20000400000 */
[--C-:B------:R-:W-:Y:S01]  /*2c20*/  FADD R130, R130, -R81.reuse ;  /* 0x8000005182827221 */ /* 0x100fe20000000000 */
[----:B------:R2:W-:Y:S01]  /*2c30*/  MUFU.EX2 R153, R24 ;  /* 0x0000001800997308 */ /* 0x0005e20000000800 */
[----:B------:R-:W-:Y:S01]  /*2c40*/  FMUL R25, R25, 1.4426950216293334961 ;  /* 0x3fb8aa3b19197820 */ /* 0x000fe20000400000 */
[--C-:B------:R-:W-:Y:S01]  /*2c50*/  FADD R155, R155, -R56.reuse ;  /* 0x800000389b9b7221 */ /* 0x100fe20000000000 */
[--C-:B------:R-:W-:Y:S01]  /*2c60*/  FADD R147, R147, -R56.reuse ;  /* 0x8000003893937221 */ /* 0x100fe20000000000 */
[--C-:B------:R-:W-:Y:S01]  /*2c70*/  FADD R139, R139, -R56.reuse ;  /* 0x800000388b8b7221 */ /* 0x100fe20000000000 */
[--C-:B------:R-:W-:Y:S01]  /*2c80*/  FADD R141, R141, -R56.reuse ;  /* 0x800000388d8d7221 */ /* 0x100fe20000000000 */
[--C-:B------:R-:W-:Y:S01]  /*2c90*/  FADD R151, R151, -R56.reuse ;  /* 0x8000003897977221 */ /* 0x100fe20000000000 */
[----:B------:R-:W-:Y:S01]  /*2ca0*/  FADD R149, R149, -R56 ;  /* 0x8000003895957221 */ /* 0x000fe20000000000 */
[--C-:B------:R-:W-:Y:S01]  /*2cb0*/  FADD R78, R78, -R81.reuse ;  /* 0x800000514e4e7221 */ /* 0x100fe20000000000 */
[--C-:B------:R-:W-:Y:S01]  /*2cc0*/  FADD R165, R165, -R81.reuse ;  /* 0x80000051a5a57221 */ /* 0x100fe20000000000 */
[--C-:B------:R-:W-:Y:S01]  /*2cd0*/  FADD R76, R76, -R81.reuse ;  /* 0x800000514c4c7221 */ /* 0x100fe20000000000 */
[--C-:B------:R-:W-:Y:S01]  /*2ce0*/  FADD R136, R136, -R81.reuse ;  /* 0x8000005188887221 */ /* 0x100fe20000000000 */
[--C-:B------:R-:W-:Y:S01]  /*2cf0*/  FADD R138, R138, -R81.reuse ;  /* 0x800000518a8a7221 */ /* 0x100fe20000000000 */
[--C-:B------:R-:W-:Y:S01]  /*2d00*/  FADD R142, R142, -R81.reuse ;  /* 0x800000518e8e7221 */ /* 0x100fe20000000000 */
[----:B------:R-:W-:Y:S01]  /*2d10*/  FADD R140, R140, -R81 ;  /* 0x800000518c8c7221 */ /* 0x000fe20000000000 */
[--C-:B------:R-:W-:Y:S01]  /*2d20*/  FADD R137, R137, -R116.reuse ;  /* 0x8000007489897221 */ /* 0x100fe20000000000 */
[----:B------:R-:W-:Y:S01]  /*2d30*/  FADD R135, R135, -R116 ;  /* 0x8000007487877221 */ /* 0x000fe20000000000 */
[----:B------:R-:W-:Y:S01]  /*2d40*/  FADD R33, -R116, R122 ;  /* 0x0000007a74217221 */ /* 0x000fe20000000100 */
[--C-:B------:R-:W-:Y:S01]  /*2d50*/  FADD R146, R146, -R129.reuse ;  /* 0x8000008192927221 */ /* 0x100fe20000000000 */
[----:B------:R-:W-:Y:S01]  /*2d60*/  FADD R150, R150, -R129 ;  /* 0x8000008196967221 */ /* 0x000fe20000000000 */
[----:B--2---:R-:W-:Y:S01]  /*2d70*/  FADD R24, -R129, R117 ;  /* 0x0000007581187221 */ /* 0x004fe20000000100 */
[--C-:B------:R-:W-:Y:S01]  /*2d80*/  FADD R152, R152, -R129.reuse ;  /* 0x8000008198987221 */ /* 0x100fe20000000000 */
[----:B------:R-:W-:Y:S01]  /*2d90*/  FADD R167, R167, -R56 ;  /* 0x80000038a7a77221 */ /* 0x000fe20000000000 */
[----:B------:R-:W-:Y:S01]  /*2da0*/  FMUL R145, R145, 1.4426950216293334961 ;  /* 0x3fb8aa3b91917820 */ /* 0x000fe20000400000 */
[----:B------:R-:W-:Y:S01]  /*2db0*/  FMUL R85, R85, 1.4426950216293334961 ;  /* 0x3fb8aa3b55557820 */ /* 0x000fe20000400000 */
[--C-:B------:R-:W-:Y:S01]  /*2dc0*/  FADD R35, R35, -R116.reuse ;  /* 0x8000007423237221 */ /* 0x100fe20000000000 */
        /* <DEDUP_REMOVED lines=18> */
[----:B------:R2:W-:Y:S01]  /*2ef0*/  MUFU.EX2 R68, R58 ;  /* 0x0000003a00447308 */ /* 0x0005e20000000800 */
[----:B------:R-:W-:Y:S01]  /*2f00*/  FMUL R61, R130, 1.4426950216293334961 ;  /* 0x3fb8aa3b823d7820 */ /* 0x000fe20000400000 */
[----:B------:R-:W-:Y:S01]  /*2f10*/  FMUL R147, R147, 1.4426950216293334961 ;  /* 0x3fb8aa3b93937820 */ /* 0x000fe20000400000 */
[----:B------:R-:W-:Y:S01]  /*2f20*/  FMUL R60, R139, 1.4426950216293334961 ;  /* 0x3fb8aa3b8b3c7820 */ /* 0x000fe20000400000 */
[----:B------:R-:W-:Y:S01]  /*2f30*/  FMUL R62, R141, 1.4426950216293334961 ;  /* 0x3fb8aa3b8d3e7820 */ /* 0x000fe20000400000 */
[----:B------:R-:W-:Y:S01]  /*2f40*/  FMUL R66, R151, 1.4426950216293334961 ;  /* 0x3fb8aa3b97427820 */ /* 0x000fe20000400000 */
[----:B------:R-:W-:Y:S01]  /*2f50*/  FMUL R79, R149, 1.4426950216293334961 ;  /* 0x3fb8aa3b954f7820 */ /* 0x000fe20000400000 */
[----:B------:R-:W-:Y:S01]  /*2f60*/  FMUL R78, R78, 1.4426950216293334961 ;  /* 0x3fb8aa3b4e4e7820 */ /* 0x000fe20000400000 */
[----:B------:R3:W-:Y:S01]  /*2f70*/  MUFU.EX2 R160, R25 ;  /* 0x0000001900a07308 */ /* 0x0007e20000000800 */
[----:B--2---:R-:W-:Y:S01]  /*2f80*/  FMUL R58, R155, 1.4426950216293334961 ;  /* 0x3fb8aa3b9b3a7820 */ /* 0x004fe20000400000 */
[----:B------:R-:W-:Y:S01]  /*2f90*/  FMUL R87, R165, 1.4426950216293334961 ;  /* 0x3fb8aa3ba5577820 */ /* 0x000fe20000400000 */
        /* <DEDUP_REMOVED lines=10> */
[----:B---3--:R-:W-:Y:S01]  /*3040*/  FMUL R25, R24, 1.4426950216293334961 ;  /* 0x3fb8aa3b18197820 */ /* 0x008fe20000400000 */
        /* <DEDUP_REMOVED lines=23> */
[----:B------:R-:W-:Y:S08]  /*31c0*/  MUFU.EX2 R75, R145 ;  /* 0x00000091004b7308 */ /* 0x000ff00000000800 */
[----:B------:R-:W2:Y:S08]  /*31d0*/  MUFU.EX2 R85, R85 ;  /* 0x0000005500557308 */ /* 0x000eb00000000800 */
[----:B------:R-:W3:Y:S08]  /*31e0*/  MUFU.EX2 R128, R128 ;  /* 0x0000008000807308 */ /* 0x000ef00000000800 */
[----:B------:R-:W4:Y:S08]  /*31f0*/  MUFU.EX2 R145, R33 ;  /* 0x0000002100917308 */ /* 0x000f300000000800 */
[----:B------:R-:W5:Y:S08]  /*3200*/  MUFU.EX2 R164, R25 ;  /* 0x0000001900a47308 */ /* 0x000f700000000800 */
[----:B------:R-:W0:Y:S08]  /*3210*/  MUFU.EX2 R45, R45 ;  /* 0x0000002d002d7308 */ /* 0x000e300000000800 */
[----:B------:R-:W-:Y:S08]  /*3220*/  MUFU.EX2 R59, R147 ;  /* 0x00000093003b7308 */ /* 0x000ff00000000800 */
        /* <DEDUP_REMOVED lines=12> */
[----:B------:R-:W1:Y:S08]  /*32f0*/  MUFU.EX2 R87, R87 ;  /* 0x0000005700577308 */ /* 0x000e700000000800 */
[----:B------:R-:W-:Y:S08]  /*3300*/  MUFU.EX2 R76, R76 ;  /* 0x0000004c004c7308 */ /* 0x000ff00000000800 */
[----:B------:R-:W1:Y:S08]  /*3310*/  MUFU.EX2 R127, R127 ;  /* 0x0000007f007f7308 */ /* 0x000e700000000800 */
[----:B------:R-:W1:Y:S08]  /*3320*/  MUFU.EX2 R80, R80 ;  /* 0x0000005000507308 */ /* 0x000e700000000800 */
[----:B------:R-:W-:Y:S08]  /*3330*/  MUFU.EX2 R61, R61 ;  /* 0x0000003d003d7308 */ /* 0x000ff00000000800 */
[----:B------:R-:W1:Y:S08]  /*3340*/  MUFU.EX2 R84, R84 ;  /* 0x0000005400547308 */ /* 0x000e700000000800 */
[----:B------:R-:W-:Y:S08]  /*3350*/  MUFU.EX2 R65, R65 ;  /* 0x0000004100417308 */ /* 0x000ff00000000800 */
[----:B------:R-:W1:Y:S08]  /*3360*/  MUFU.EX2 R86, R86 ;  /* 0x0000005600567308 */ /* 0x000e700000000800 */
[----:B------:R-:W-:Y:S08]  /*3370*/  MUFU.EX2 R69, R69 ;  /* 0x0000004500457308 */ /* 0x000ff00000000800 */
[----:B------:R-:W1:Y:S08]  /*3380*/  MUFU.EX2 R124, R124 ;  /* 0x0000007c007c7308 */ /* 0x000e700000000800 */
[----:B------:R-:W-:Y:S08]  /*3390*/  MUFU.EX2 R73, R73 ;  /* 0x0000004900497308 */ /* 0x000ff00000000800 */
[----:B------:R-:W1:Y:S08]  /*33a0*/  MUFU.EX2 R126, R126 ;  /* 0x0000007e007e7308 */ /* 0x000e700000000800 */
[----:B------:R-:W1:Y:S08]  /*33b0*/  MUFU.EX2 R130, R130 ;  /* 0x0000008200827308 */ /* 0x000e700000000800 */
[----:B------:R-:W1:Y:S08]  /*33c0*/  MUFU.EX2 R132, R132 ;  /* 0x0000008400847308 */ /* 0x000e700000000800 */
[----:B------:R-:W1:Y:S08]  /*33d0*/  MUFU.EX2 R125, R43 ;  /* 0x0000002b007d7308 */ /* 0x000e700000000800 */
        /* <DEDUP_REMOVED lines=10> */
[----:B------:R1:W-:Y:S08]  /*3480*/  MUFU.EX2 R147, R26 ;  /* 0x0000001a00937308 */ /* 0x0003f00000000800 */
[----:B------:R1:W1:Y:S08]  /*3490*/  MUFU.EX2 R154, R27 ;  /* 0x0000001b009a7308 */ /* 0x0002700000000800 */
[----:B------:R-:W-:Y:S08]  /*34a0*/  MUFU.EX2 R149, R38 ;  /* 0x0000002600957308 */ /* 0x000ff00000000800 */
[----:B------:R1:W1:Y:S08]  /*34b0*/  MUFU.EX2 R156, R29 ;  /* 0x0000001d009c7308 */ /* 0x0002700000000800 */
[----:B------:R-:W-:Y:S08]  /*34c0*/  MUFU.EX2 R151, R31 ;  /* 0x0000001f00977308 */ /* 0x000ff00000000800 */
[----:B------:R-:W1:Y:S08]  /*34d0*/  MUFU.EX2 R158, R32 ;  /* 0x00000020009e7308 */ /* 0x000e700000000800 */
[----:B------:R1:W-:Y:S08]  /*34e0*/  MUFU.EX2 R155, R30 ;  /* 0x0000001e009b7308 */ /* 0x0003f00000000800 */
[----:B------:R1:W1:Y:S08]  /*34f0*/  MUFU.EX2 R162, R42 ;  /* 0x0000002a00a27308 */ /* 0x0002700000000800 */
[----:B------:R1:W-:Y:S08]  /*3500*/  MUFU.EX2 R157, R46 ;  /* 0x0000002e009d7308 */ /* 0x0003f00000000800 */
[----:B------:R-:W1:Y:S08]  /*3510*/  MUFU.EX2 R146, R146 ;  /* 0x0000009200927308 */ /* 0x000e700000000800 */
[----:B------:R1:W-:Y:S08]  /*3520*/  MUFU.EX2 R159, R50 ;  /* 0x00000032009f7308 */ /* 0x0003f00000000800 */
[----:B------:R-:W1:Y:S08]  /*3530*/  MUFU.EX2 R150, R150 ;  /* 0x0000009600967308 */ /* 0x000e700000000800 */
[----:B------:R1:W-:Y:S08]  /*3540*/  MUFU.EX2 R117, R54 ;  /* 0x0000003600757308 */ /* 0x0003f00000000800 */
[----:B------:R-:W1:Y:S01]  /*3550*/  MUFU.EX2 R152, R152 ;  /* 0x0000009800987308 */ /* 0x000e620000000800 */
[-C--:B--2---:R-:W-:Y:S01]  /*3560*/  FMUL R96, R96, R85.reuse ;  /* 0x0000005560607220 */ /* 0x084fe20000400000 */
[-C--:B------:R-:W-:Y:S01]  /*3570*/  FMUL R97, R97, R85.reuse ;  /* 0x0000005561617220 */ /* 0x080fe20000400000 */
[-C--:B------:R-:W-:Y:S01]  /*3580*/  FMUL R100, R100, R85.reuse ;  /* 0x0000005564647220 */ /* 0x080fe20000400000 */
[----:B------:R-:W-:Y:S01]  /*3590*/  FMUL R101, R101, R85 ;  /* 0x0000005565657220 */ /* 0x000fe20000400000 */
[-C--:B---3--:R-:W-:Y:S01]  /*35a0*/  FMUL R98, R98, R128.reuse ;  /* 0x0000008062627220 */ /* 0x088fe20000400000 */
[-C--:B------:R-:W-:Y:S01]  /*35b0*/  FMUL R99, R99, R128.reuse ;  /* 0x0000008063637220 */ /* 0x080fe20000400000 */
[-C--:B------:R-:W-:Y:S01]  /*35c0*/  FMUL R102, R102, R128.reuse ;  /* 0x0000008066667220 */ /* 0x080fe20000400000 */
[----:B------:R-:W-:Y:S01]  /*35d0*/  FMUL R103, R103, R128 ;  /* 0x0000008067677220 */ /* 0x000fe20000400000 */
[-C--:B----4-:R-:W-:Y:S01]  /*35e0*/  FMUL R88, R88, R145.reuse ;  /* 0x0000009158587220 */ /* 0x090fe20000400000 */
[-C--:B------:R-:W-:Y:S01]  /*35f0*/  FMUL R89, R89, R145.reuse ;  /* 0x0000009159597220 */ /* 0x080fe20000400000 */
[-C--:B------:R-:W-:Y:S01]  /*3600*/  FMUL R92, R92, R145.reuse ;  /* 0x000000915c5c7220 */ /* 0x080fe20000400000 */
[----:B------:R-:W-:Y:S01]  /*3610*/  FMUL R93, R93, R145 ;  /* 0x000000915d5d7220 */ /* 0x000fe20000400000 */
[-C--:B-----5:R-:W-:Y:S01]  /*3620*/  FMUL R90, R90, R164.reuse ;  /* 0x000000a45a5a7220 */ /* 0x0a0fe20000400000 */
[-C--:B------:R-:W-:Y:S01]  /*3630*/  FMUL R91, R91, R164.reuse ;  /* 0x000000a45b5b7220 */ /* 0x080fe20000400000 */
[-C--:B------:R-:W-:Y:S01]  /*3640*/  FMUL R94, R94, R164.reuse ;  /* 0x000000a45e5e7220 */ /* 0x080fe20000400000 */
[----:B------:R-:W-:Y:S01]  /*3650*/  FMUL R95, R95, R164 ;  /* 0x000000a45f5f7220 */ /* 0x000fe20000400000 */
[----:B0-----:R-:W-:Y:S01]  /*3660*/  FADD R166, R45, R68 ;  /* 0x000000442da67221 */ /* 0x001fe20000000000 */
[----:B------:R-:W-:-:S02]  /*3670*/  F2FP.BF16.F32.PACK_AB R24, R68, R45 ;  /* 0x0000002d4418723e */ /* 0x000fc400000010ff */
[----:B-1----:R-:W-:Y:S02]  /*3680*/  F2FP.BF16.F32.PACK_AB R25, R87, R78 ;  /* 0x0000004e5719723e */ /* 0x002fe400000010ff */
[----:B------:R-:W-:Y:S02]  /*3690*/  F2FP.BF16.F32.PACK_AB R26, R58, R57 ;  /* 0x000000393a1a723e */ /* 0x000fe400000010ff */
[----:B------:R-:W-:Y:S02]  /*36a0*/  F2FP.BF16.F32.PACK_AB R27, R123, R72 ;  /* 0x000000487b1b723e */ /* 0x000fe400000010ff */
[----:B------:R-:W-:Y:S02]  /*36b0*/  F2FP.BF16.F32.PACK_AB R28, R60, R59 ;  /* 0x0000003b3c1c723e */ /* 0x000fe400000010ff */
[----:B------:R-:W-:Y:S02]  /*36c0*/  F2FP.BF16.F32.PACK_AB R29, R127, R76 ;  /* 0x0000004c7f1d723e */ /* 0x000fe400000010ff */
[----:B------:R-:W-:-:S02]  /*36d0*/  F2FP.BF16.F32.PACK_AB R30, R67, R62 ;  /* 0x0000003e431e723e */ /* 0x000fc400000010ff */
[----:B------:R-:W-:Y:S02]  /*36e0*/  F2FP.BF16.F32.PACK_AB R31, R133, R80 ;  /* 0x00000050851f723e */ /* 0x000fe400000010ff */
        /* <DEDUP_REMOVED lines=23> */
[----:B------:R-:W-:Y:S01]  /*3860*/  F2FP.BF16.F32.PACK_AB R55, R152, R117 ;  /* 0x000000759837723e */ /* 0x000fe200000010ff */
[----:B------:R-:W-:Y:S06]  /*3870*/  BAR.SYNC.DEFER_BLOCKING 0x0 ;  /* 0x0000000000007b1d */ /* 0x000fec0000010000 */
[----:B------:R-:W-:-:S06]  /*3880*/  WARPGROUP.ARRIVE ;  /* 0x00000000000079c5 */ /* 0x000fcc0000000000 */
[----:B------:R-:W-:Y:S03]  /*3890*/  HGMMA.64x16x16.F32.BF16 R96, R24, gdesc[UR28], R96 ;  /* 0x0020001c18607df0 */ /* 0x000fe60008701860 */
[----:B------:R-:W-:Y:S03]  /*38a0*/  HGMMA.64x16x16.F32.BF16 R96, R28, gdesc[UR24], R96 ;  /* 0x002000181c607df0 */ /* 0x000fe60008701860 */
[----:B------:R-:W-:Y:S03]  /*38b0*/  HGMMA.64x16x16.F32.BF16 R96, R32, gdesc[UR20], R96 ;  /* 0x0020001420607df0 */ /* 0x000fe60008701860 */
[----:B------:R-:W-:Y:S03]  /*38c0*/  HGMMA.64x16x16.F32.BF16 R96, R36, gdesc[UR12], R96 ;  /* 0x0020000c24607df0 */ /* 0x000fe60008701860 */
[----:B------:R-:W-:Y:S01]  /*38d0*/  HGMMA.64x16x16.F32.BF16 R88, R40, gdesc[UR28], R88 ;  /* 0x0020001c28587df0 */ /* 0x000fe20008701858 */
[----:B------:R-:W-:Y:S01]  /*38e0*/  FADD R154, R147, R154 ;  /* 0x0000009a939a7221 */ /* 0x000fe20000000000 */
        /* <DEDUP_REMOVED lines=59> */
[----:B------:R-:W-:-:S02]  /*3ca0*/  FADD R143, R122, R143 ;  /* 0x0000008f7a8f7221 */ /* 0x000fc40000000000 */
[----:B------:R-:W0:Y:S04]  /*3cb0*/  SHFL.BFLY PT, R57, R74, 0x2, 0x1f ;  /* 0x0c401f004a397f89 */ /* 0x000e2800000e0000 */
[----:B------:R-:W1:Y:S04]  /*3cc0*/  SHFL.BFLY PT, R62, R117, 0x2, 0x1f ;  /* 0x0c401f00753e7f89 */ /* 0x000e6800000e0000 */
[----:B------:R-:W2:Y:S04]  /*3cd0*/  SHFL.BFLY PT, R58, R73, 0x2, 0x1f ;  /* 0x0c401f00493a7f89 */ /* 0x000ea800000e0000 */
[----:B------:R-:W3:Y:S01]  /*3ce0*/  SHFL.BFLY PT, R60, R143, 0x2, 0x1f ;  /* 0x0c401f008f3c7f89 */ /* 0x000ee200000e0000 */
[----:B------:R-:W-:Y:S01]  /*3cf0*/  HGMMA.64x16x16.F32.BF16 R88, R52, gdesc[UR12], R88, gsb0 ;  /* 0x0020000c34587df0 */ /* 0x000fe20008001858 */
[----:B0-----:R-:W-:Y:S01]  /*3d00*/  FADD R57, R74, R57 ;  /* 0x000000394a397221 */ /* 0x001fe20000000000 */
[----:B-1----:R-:W-:Y:S01]  /*3d10*/  FADD R63, R117, R62 ;  /* 0x0000003e753f7221 */ /* 0x002fe20000000000 */
[----:B--2---:R-:W-:Y:S01]  /*3d20*/  FADD R59, R73, R58 ;  /* 0x0000003a493b7221 */ /* 0x004fe20000000000 */
[----:B------:R-:W-:-:S02]  /*3d30*/  UIADD3 UR4, UP0, UR4, 0x40, URZ ;  /* 0x0000004004047890 */ /* 0x000fc4000ff1e03f */
[----:B------:R-:W0:Y:S01]  /*3d40*/  SHFL.BFLY PT, R58, R57, 0x1, 0x1f ;  /* 0x0c201f00393a7f89 */ /* 0x000e2200000e0000 */
[----:B---3--:R-:W-:-:S03]  /*3d50*/  FADD R61, R143, R60 ;  /* 0x0000003c8f3d7221 */ /* 0x008fc60000000000 */
[----:B------:R-:W1:Y:S01]  /*3d60*/  SHFL.BFLY PT, R64, R63, 0x1, 0x1f ;  /* 0x0c201f003f407f89 */ /* 0x000e6200000e0000 */
[----:B------:R-:W-:-:S03]  /*3d70*/  UIADD3.X UR5, URZ, UR5, URZ, UP0, !UPT ;  /* 0x000000053f057290 */ /* 0x000fc600087fe43f */
[----:B------:R-:W2:Y:S04]  /*3d80*/  SHFL.BFLY PT, R60, R59, 0x1, 0x1f ;  /* 0x0c201f003b3c7f89 */ /* 0x000ea800000e0000 */
[----:B------:R-:W3:Y:S01]  /*3d90*/  SHFL.BFLY PT, R62, R61, 0x1, 0x1f ;  /* 0x0c201f003d3e7f89 */ /* 0x000ee200000e0000 */
[----:B------:R-:W-:Y:S01]  /*3da0*/  IMAD.U32 R65, RZ, RZ, UR5 ;  /* 0x00000005ff417e24 */ /* 0x000fe2000f8e00ff */
[----:B------:R-:W-:-:S04]  /*3db0*/  ISETP.LE.U32.AND P0, PT, R144, UR4, PT ;  /* 0x0000000490007c0c */ /* 0x000fc8000bf03070 */
[----:B------:R-:W-:Y:S01]  /*3dc0*/  ISETP.GE.U32.AND.EX P0, PT, R65, RZ, PT, P0 ;  /* 0x000000ff4100720c */ /* 0x000fe20003f06100 */
[----:B0-----:R-:W-:Y:S01]  /*3dd0*/  FADD R58, R57, R58 ;  /* 0x0000003a393a7221 */ /* 0x001fe20000000000 */
[----:B-1----:R-:W-:Y:S01]  /*3de0*/  FADD R57, R63, R64 ;  /* 0x000000403f397221 */ /* 0x002fe20000000000 */
[----:B------:R-:W-:Y:S02]  /*3df0*/  IMAD.MOV.U32 R122, RZ, RZ, R116 ;  /* 0x000000ffff7a7224 */ /* 0x000fe400078e0074 */
[----:B--2---:R-:W-:Y:S01]  /*3e00*/  FADD R65, R59, R60 ;  /* 0x0000003c3b417221 */ /* 0x004fe20000000000 */
[----:B------:R-:W-:Y:S01]  /*3e10*/  FFMA R121, R164, R121, R57 ;  /* 0x00000079a4797223 */ /* 0x000fe20000000039 */
[----:B------:R-:W-:Y:S02]  /*3e20*/  WARPGROUP.DEPBAR.LE gsb0, 0x0 ;  /* 0x00008000000079c5 */ /* 0x000fe40000010000 */
[----:B---3--:R-:W-:Y:S01]  /*3e30*/  FADD R62, R61, R62 ;  /* 0x0000003e3d3e7221 */ /* 0x008fe20000000000 */
[----:B------:R-:W-:-:S02]  /*3e40*/  IMAD.MOV.U32 R57, RZ, RZ, R116 ;  /* 0x000000ffff397224 */ /* 0x000fc400078e0074 */
[----:B------:R-:W-:Y:S01]  /*3e50*/  FFMA R118, R85, R118, R58 ;  /* 0x0000007655767223 */ /* 0x000fe2000000003a */
[----:B------:R-:W-:Y:S01]  /*3e60*/  FFMA R119, R128, R119, R65 ;  /* 0x0000007780777223 */ /* 0x000fe20000000041 */
[----:B------:R-:W-:Y:S01]  /*3e70*/  FFMA R120, R145, R120, R62 ;  /* 0x0000007891787223 */ /* 0x000fe2000000003e */
[----:B------:R-:W-:Y:S01]  /*3e80*/  IMAD R109, R11, 0x40, R109 ;  /* 0x000000400b6d7824 */ /* 0x000fe200078e026d */
[----:B------:R-:W-:Y:S01]  /*3e90*/  MOV R117, R129 ;  /* 0x0000008100757202 */ /* 0x000fe20000000f00 */
[----:B------:R-:W-:Y:S02]  /*3ea0*/  IMAD R115, R13, 0x40, R115 ;  /* 0x000000400d737824 */ /* 0x000fe400078e0273 */
[----:B------:R-:W-:Y:S02]  /*3eb0*/  IMAD.MOV.U32 R116, RZ, RZ, R81 ;  /* 0x000000ffff747224 */ /* 0x000fe400078e0051 */
[----:B------:R-:W-:Y:S01]  /*3ec0*/  IMAD.MOV.U32 R123, RZ, RZ, R56 ;  /* 0x000000ffff7b7224 */ /* 0x000fe200078e0038 */
[----:B------:R-:W-:Y:S06]  /*3ed0*/  @!P0 BRA `(.L_x_1) ;  /* 0xffffffd000048947 */ /* 0x000fec000383ffff */
.L_x_0:
[----:B------:R-:W-:Y:S01]  /*3ee0*/  LOP3.LUT R107, R107, 0x38, RZ, 0xc0, !PT ;  /* 0x000000386b6b7812 */ /* 0x000fe200078ec0ff */
[----:B------:R-:W-:Y:S01]  /*3ef0*/  FMUL R4, R95, 0.25 ;  /* 0x3e8000005f047820 */ /* 0x000fe20000400000 */
[----:B0-----:R-:W-:Y:S01]  /*3f00*/  LOP3.LUT R2, R0, 0xf0, RZ, 0xc0, !PT ;  /* 0x000000f000027812 */ /* 0x001fe200078ec0ff */
[----:B------:R-:W-:Y:S01]  /*3f10*/  FMUL R5, R92, 0.25 ;  /* 0x3e8000005c057820 */ /* 0x000fe20000400000 */
[----:B------:R-:W-:Y:S01]  /*3f20*/  IADD3 R107, R107, UR13, RZ ;  /* 0x0000000d6b6b7c10 */ /* 0x000fe2000fffe0ff */
[----:B------:R-:W-:Y:S01]  /*3f30*/  FMUL R6, R99, 0.25 ;  /* 0x3e80000063067820 */ /* 0x000fe20000400000 */
[----:B------:R-:W-:Y:S01]  /*3f40*/  FSETP.GT.AND P1, PT, |R120|, 8.50705917302346158658e+37, PT ;  /* 0x7e8000007800780b */ /* 0x000fe20003f24200 */
[----:B------:R-:W-:Y:S01]  /*3f50*/  FMUL R7, R90, 0.25 ;  /* 0x3e8000005a077820 */ /* 0x000fe20000400000 */
[----:B------:R-:W-:Y:S01]  /*3f60*/  LOP3.LUT R106, R106, 0x800, RZ, 0xc0, !PT ;  /* 0x000008006a6a7812 */ /* 0x000fe200078ec0ff */
[----:B------:R-:W-:Y:S02]  /*3f70*/  IMAD R107, R2, 0x4, R107 ;  /* 0x00000004026b7824 */ /* 0x000fe400078e026b */
[----:B------:R-:W-:Y:S01]  /*3f80*/  FMUL R2, R93, 0.25 ;  /* 0x3e8000005d027820 */ /* 0x000fe20000400000 */
[----:B------:R-:W-:Y:S01]  /*3f90*/  LEA R3, R108, UR13, 0x4 ;  /* 0x0000000d6c037c11 */ /* 0x000fe2000f8e20ff */
[----:B------:R-:W-:Y:S01]  /*3fa0*/  BAR.SYNC.DEFER_BLOCKING 0x0 ;  /* 0x0000000000007b1d */ /* 0x000fe20000010000 */
[----:B------:R-:W-:-:S02]  /*3fb0*/  FSETP.GT.AND P4, PT, |R121|, 8.50705917302346158658e+37, PT ;  /* 0x7e8000007900780b */ /* 0x000fc40003f84200 */
[----:B------:R-:W-:Y:S01]  /*3fc0*/  FSEL R16, R2, R93, P1 ;  /* 0x0000005d02107208 */ /* 0x000fe20000800000 */
[----:B------:R-:W-:Y:S01]  /*3fd0*/  FMUL R2, R89, 0.25 ;  /* 0x3e80000059027820 */ /* 0x000fe20000400000 */
[----:B------:R-:W-:Y:S01]  /*3fe0*/  IMAD.IADD R9, R106, 0x1, R3 ;  /* 0x000000016a097824 */ /* 0x000fe200078e0203 */
[----:B------:R-:W-:Y:S01]  /*3ff0*/  FSEL R14, R4, R95, P4 ;  /* 0x0000005f040e7208 */ /* 0x000fe20002000000 */
[----:B------:R-:W-:Y:S01]  /*4000*/  FMUL R3, R94, 0.25 ;  /* 0x3e8000005e037820 */ /* 0x000fe20000400000 */
[----:B------:R-:W-:Y:S01]  /*4010*/  FMUL R4, R91, 0.25 ;  /* 0x3e8000005b047820 */ /* 0x000fe20000400000 */
[----:B------:R-:W-:Y:S01]  /*4020*/  FSEL R20, R2, R89, P1 ;  /* 0x0000005902147208 */ /* 0x000fe20000800000 */
[C---:B------:R-:W-:Y:S01]  /*4030*/  FMUL R2, R118.reuse, 8388608 ;  /* 0x4b00000076027820 */ /* 0x040fe20000400000 */
[----:B------:R-:W-:Y:S01]  /*4040*/  FSETP.GEU.AND P2, PT, R118, 1.175494350822287508e-38, PT ;  /* 0x008000007600780b */ /* 0x000fe20003f4e000 */
[----:B------:R-:W0:Y:S01]  /*4050*/  LDC R49, c[0x0][0x278] ;  /* 0x00009e00ff317b82 */ /* 0x000e220000000800 */
[----:B------:R-:W-:Y:S01]  /*4060*/  FSEL R94, R3, R94, P4 ;  /* 0x0000005e035e7208 */ /* 0x000fe20002000000 */
[----:B------:R-:W-:Y:S01]  /*4070*/  FMUL R3, R88, 0.25 ;  /* 0x3e80000058037820 */ /* 0x000fe20000400000 */
[----:B------:R-:W-:Y:S01]  /*4080*/  FSEL R25, R2, R118, !P2 ;  /* 0x0000007602197208 */ /* 0x000fe20005000000 */
[----:B------:R-:W-:Y:S01]  /*4090*/  ULDC.64 UR4, c[0x0][0x270] ;  /* 0x00009c0000047ab9 */ /* 0x000fe20000000a00 */
[----:B------:R-:W-:Y:S01]  /*40a0*/  FSEL R18, R4, R91, P4 ;  /* 0x0000005b04127208 */ /* 0x000fe20002000000 */
[----:B------:R-:W-:Y:S01]  /*40b0*/  FMUL R4, R103, 0.25 ;  /* 0x3e80000067047820 */ /* 0x000fe20000400000 */
[----:B------:R-:W-:Y:S01]  /*40c0*/  FSETP.GT.AND P0, PT, |R119|, 8.50705917302346158658e+37, PT ;  /* 0x7e8000007700780b */ /* 0x000fe20003f04200 */
[----:B------:R-:W-:Y:S01]  /*40d0*/  VIADD R2, R25, 0xc0cafb0d ;  /* 0xc0cafb0d19027836 */ /* 0x000fe20000000000 */
[----:B------:R-:W-:Y:S01]  /*40e0*/  FSEL R92, R5, R92, P1 ;  /* 0x0000005c055c7208 */ /* 0x000fe20000800000 */
[----:B------:R-:W-:Y:S01]  /*40f0*/  FMUL R5, R102, 0.25 ;  /* 0x3e80000066057820 */ /* 0x000fe20000400000 */
[----:B------:R-:W-:Y:S01]  /*4100*/  FSEL R88, R3, R88, P1 ;  /* 0x0000005803587208 */ /* 0x000fe20000800000 */
[----:B------:R-:W-:Y:S01]  /*4110*/  FMUL R3, R100, 0.25 ;  /* 0x3e80000064037820 */ /* 0x000fe20000400000 */
[----:B------:R-:W-:Y:S01]  /*4120*/  FSEL R24, R4, R103, P0 ;  /* 0x0000006704187208 */ /* 0x000fe20000000000 */
[----:B------:R-:W-:Y:S01]  /*4130*/  FMUL R4, R101, 0.25 ;  /* 0x3e80000065047820 */ /* 0x000fe20000400000 */
[----:B------:R-:W-:Y:S01]  /*4140*/  FSETP.GT.AND P3, PT, |R118|, 8.50705917302346158658e+37, PT ;  /* 0x7e8000007600780b */ /* 0x000fe20003f64200 */
[----:B------:R-:W-:Y:S01]  /*4150*/  UIMAD UR4, UR12, UR4, URZ ;  /* 0x000000040c0472a4 */ /* 0x000fe2000f8e023f */
[----:B------:R-:W-:-:S02]  /*4160*/  SHF.R.U32.HI R0, RZ, 0x1, R0 ;  /* 0x00000001ff007819 */ /* 0x000fc40000011600 */
[----:B------:R-:W-:Y:S02]  /*4170*/  LOP3.LUT R2, R2, 0xff800000, RZ, 0xc0, !PT ;  /* 0xff80000002027812 */ /* 0x000fe400078ec0ff */
[----:B------:R-:W-:Y:S01]  /*4180*/  FSEL R102, R5, R102, P0 ;  /* 0x0000006605667208 */ /* 0x000fe20000000000 */
[----:B------:R-:W-:Y:S01]  /*4190*/  FMUL R5, R98, 0.25 ;  /* 0x3e80000062057820 */ /* 0x000fe20000400000 */
[----:B------:R-:W-:Y:S01]  /*41a0*/  FSEL R26, R6, R99, P0 ;  /* 0x00000063061a7208 */ /* 0x000fe20000000000 */
[----:B0-----:R-:W-:Y:S01]  /*41b0*/  IMAD R33, R49, 0xc, RZ ;  /* 0x0000000c31217824 */ /* 0x001fe200078e02ff */
[----:B------:R-:W-:Y:S01]  /*41c0*/  FSEL R101, R4, R101, P3 ;  /* 0x0000006504657208 */ /* 0x000fe20001800000 */
[----:B------:R-:W-:Y:S01]  /*41d0*/  FMUL R4, R97, 0.25 ;  /* 0x3e80000061047820 */ /* 0x000fe20000400000 */
[----:B------:R-:W-:Y:S01]  /*41e0*/  FSEL R21, R3, R100, P3 ;  /* 0x0000006403157208 */ /* 0x000fe20001800000 */
[C---:B------:R-:W-:Y:S01]  /*41f0*/  IMAD R37, R49.reuse, 0xe, RZ ;  /* 0x0000000e31257824 */ /* 0x040fe200078e02ff */
[----:B------:R-:W-:Y:S01]  /*4200*/  LOP3.LUT R6, R0, 0x4, RZ, 0xc0, !PT ;  /* 0x0000000400067812 */ /* 0x000fe200078ec0ff */
[C---:B------:R-:W-:Y:S01]  /*4210*/  IMAD R51, R49.reuse, 0x14, RZ ;  /* 0x0000001431337824 */ /* 0x040fe200078e02ff */
[----:B------:R-:W-:Y:S01]  /*4220*/  FSEL R0, RZ, -23, P2 ;  /* 0xc1b80000ff007808 */ /* 0x000fe20001000000 */
[----:B------:R-:W-:Y:S01]  /*4230*/  IMAD R53, R49, 0x16, RZ ;  /* 0x0000001631357824 */ /* 0x000fe200078e02ff */
[----:B------:R-:W-:Y:S01]  /*4240*/  I2FP.F32.S32 R3, R2 ;  /* 0x0000000200037245 */ /* 0x000fe20000201400 */
[----:B------:R-:W-:Y:S01]  /*4250*/  IMAD.IADD R107, R6, 0x1, R107 ;  /* 0x00000001066b7824 */ /* 0x000fe200078e026b */
[----:B------:R-:W-:Y:S01]  /*4260*/  FSEL R98, R5, R98, P0 ;  /* 0x0000006205627208 */ /* 0x000fe20000000000 */
[----:B------:R-:W-:Y:S01]  /*4270*/  FMUL R5, R96, 0.25 ;  /* 0x3e80000060057820 */ /* 0x000fe20000400000 */
[----:B------:R-:W-:Y:S01]  /*4280*/  FSEL R97, R4, R97, P3 ;  /* 0x0000006104617208 */ /* 0x000fe20001800000 */
[----:B------:R-:W-:Y:S01]  /*4290*/  FFMA.FTZ R0, R3, 1.1920928955078125e-07, R0 ;  /* 0x3400000003007823 */ /* 0x000fe20000010000 */
[C---:B------:R-:W-:Y:S01]  /*42a0*/  FMUL R3, R119.reuse, 8388608 ;  /* 0x4b00000077037820 */ /* 0x040fe20000400000 */
[C---:B------:R-:W-:Y:S01]  /*42b0*/  FMUL R4, R120.reuse, 8388608 ;  /* 0x4b00000078047820 */ /* 0x040fe20000400000 */
[----:B------:R-:W-:Y:S01]  /*42c0*/  FSETP.GEU.AND P5, PT, R119, 1.175494350822287508e-38, PT ;  /* 0x008000007700780b */ /* 0x000fe20003fae000 */
[----:B------:R-:W-:Y:S01]  /*42d0*/  FMUL R6, R121, 8388608 ;  /* 0x4b00000079067820 */ /* 0x000fe20000400000 */
[----:B------:R-:W-:Y:S01]  /*42e0*/  FSETP.GEU.AND P6, PT, R120, 1.175494350822287508e-38, PT ;  /* 0x008000007800780b */ /* 0x000fe20003fce000 */
[----:B------:R-:W-:Y:S01]  /*42f0*/  IMAD.IADD R2, R25, 0x1, -R2 ;  /* 0x0000000119027824 */ /* 0x000fe200078e0a02 */
[----:B------:R-:W-:Y:S01]  /*4300*/  FSEL R19, R5, R96, P3 ;  /* 0x0000006005137208 */ /* 0x000fe20001800000 */
[----:B------:R-:W-:Y:S01]  /*4310*/  IMAD R55, R49, 0x18, RZ ;  /* 0x0000001831377824 */ /* 0x000fe200078e02ff */
[----:B------:R-:W-:Y:S01]  /*4320*/  FSEL R27, R3, R119, !P5 ;  /* 0x00000077031b7208 */ /* 0x000fe20006800000 */
[----:B------:R-:W-:Y:S01]  /*4330*/  FADD R2, R2, -1 ;  /* 0xbf80000002027421 */ /* 0x000fe20000000000 */
[----:B------:R-:W-:Y:S01]  /*4340*/  FSEL R32, R4, R120, !P6 ;  /* 0x0000007804207208 */ /* 0x000fe20007000000 */
[----:B------:R-:W-:Y:S01]  /*4350*/  IMAD R59, R49, 0x1a, RZ ;  /* 0x0000001a313b7824 */ /* 0x000fe200078e02ff */
[----:B------:R-:W-:Y:S01]  /*4360*/  FSEL R5, RZ, -23, P6 ;  /* 0xc1b80000ff057808 */ /* 0x000fe20003000000 */
[----:B------:R-:W-:Y:S01]  /*4370*/  VIADD R4, R27, 0xc0cafb0d ;  /* 0xc0cafb0d1b047836 */ /* 0x000fe20000000000 */
[C---:B------:R-:W-:Y:S01]  /*4380*/  FSETP.GEU.AND P6, PT, |R120|.reuse, 1.175494350822287508e-38, PT ;  /* 0x008000007800780b */ /* 0x040fe20003fce200 */
[----:B------:R-:W-:Y:S01]  /*4390*/  @P1 FMUL R120, R120, 0.25 ;  /* 0x3e80000078781820 */ /* 0x000fe20000400000 */
[----:B------:R-:W-:Y:S01]  /*43a0*/  FSETP.GEU.AND P2, PT, |R121|, 1.175494350822287508e-38, PT ;  /* 0x008000007900780b */ /* 0x000fe20003f4e200 */
[C---:B------:R-:W-:Y:S01]  /*43b0*/  IMAD R61, R49.reuse, 0x1c, RZ ;  /* 0x0000001c313d7824 */ /* 0x040fe200078e02ff */
[----:B------:R-:W-:Y:S01]  /*43c0*/  FSEL R3, RZ, -23, P5 ;  /* 0xc1b80000ff037808 */ /* 0x000fe20002800000 */
[----:B------:R-:W-:Y:S01]  /*43d0*/  IMAD R63, R49, 0x1e, RZ ;  /* 0x0000001e313f7824 */ /* 0x000fe200078e02ff */
[----:B------:R-:W-:Y:S01]  /*43e0*/  FSETP.GEU.AND P5, PT, R121, 1.175494350822287508e-38, PT ;  /* 0x008000007900780b */ /* 0x000fe20003fae000 */
[----:B------:R-:W-:Y:S01]  /*43f0*/  IMAD R35, R49, 0xd, RZ ;  /* 0x0000000d31237824 */ /* 0x000fe200078e02ff */
[C---:B------:R-:W-:Y:S01]  /*4400*/  FSETP.GEU.AND P1, PT, |R118|.reuse, 1.175494350822287508e-38, PT ;  /* 0x008000007600780b */ /* 0x040fe20003f2e200 */
[----:B------:R-:W-:Y:S01]  /*4410*/  @P3 FMUL R118, R118, 0.25 ;  /* 0x3e80000076763820 */ /* 0x000fe20000400000 */
[----:B------:R-:W-:Y:S01]  /*4420*/  FSEL R34, R6, R121, !P5 ;  /* 0x0000007906227208 */ /* 0x000fe20006800000 */
[----:B------:R-:W-:Y:S01]  /*4430*/  VIADD R6, R32, 0xc0cafb0d ;  /* 0xc0cafb0d20067836 */ /* 0x000fe20000000000 */
[----:B------:R-:W-:Y:S01]  /*4440*/  FSEL R90, R7, R90, P4 ;  /* 0x0000005a075a7208 */ /* 0x000fe20002000000 */
[----:B------:R-:W-:Y:S01]  /*4450*/  @P4 FMUL R121, R121, 0.25 ;  /* 0x3e80000079794820 */ /* 0x000fe20000400000 */
[----:B------:R-:W-:Y:S01]  /*4460*/  LOP3.LUT R4, R4, 0xff800000, RZ, 0xc0, !PT ;  /* 0xff80000004047812 */ /* 0x000fe200078ec0ff */
[----:B------:R-:W-:Y:S01]  /*4470*/  @!P2 FMUL R14, R14, 16777216 ;  /* 0x4b8000000e0ea820 */ /* 0x000fe20000400000 */
[----:B------:R-:W-:Y:S01]  /*4480*/  FSETP.GEU.AND P4, PT, |R119|, 1.175494350822287508e-38, PT ;  /* 0x008000007700780b */ /* 0x000fe20003f8e200 */
[----:B------:R-:W-:Y:S01]  /*4490*/  @!P2 FMUL R121, R121, 16777216 ;  /* 0x4b8000007979a820 */ /* 0x000fe20000400000 */
[----:B------:R-:W-:Y:S01]  /*44a0*/  LOP3.LUT R7, R6, 0xff800000, RZ, 0xc0, !PT ;  /* 0xff80000006077812 */ /* 0x000fe200078ec0ff */
[----:B------:R-:W-:Y:S01]  /*44b0*/  @P0 FMUL R119, R119, 0.25 ;  /* 0x3e80000077770820 */ /* 0x000fe20000400000 */
[----:B------:R-:W-:Y:S01]  /*44c0*/  IADD3 R8, R34, -0x3f3504f3, RZ ;  /* 0xc0cafb0d22087810 */ /* 0x000fe20007ffe0ff */
[----:B------:R-:W-:Y:S01]  /*44d0*/  @!P1 FMUL R118, R118, 16777216 ;  /* 0x4b80000076769820 */ /* 0x000fe20000400000 */
[----:B------:R-:W-:Y:S01]  /*44e0*/  I2FP.F32.S32 R6, R4 ;  /* 0x0000000400067245 */ /* 0x000fe20000201400 */
[----:B------:R-:W0:Y:S01]  /*44f0*/  MUFU.RCP R13, R121 ;  /* 0x00000079000d7308 */ /* 0x000e220000001000 */
[----:B------:R-:W-:Y:S01]  /*4500*/  LOP3.LUT R11, R8, 0xff800000, RZ, 0xc0, !PT ;  /* 0xff800000080b7812 */ /* 0x000fe200078ec0ff */
[----:B------:R-:W-:Y:S01]  /*4510*/  @!P1 FMUL R97, R97, 16777216 ;  /* 0x4b80000061619820 */ /* 0x000fe20000400000 */
[----:B------:R-:W-:Y:S01]  /*4520*/  I2FP.F32.S32 R10, R7 ;  /* 0x00000007000a7245 */ /* 0x000fe20000201400 */
[----:B------:R-:W-:Y:S01]  /*4530*/  FFMA.FTZ R8, R6, 1.1920928955078125e-07, R3 ;  /* 0x3400000006087823 */ /* 0x000fe20000010003 */
[----:B------:R-:W-:Y:S01]  /*4540*/  @!P1 FMUL R19, R19, 16777216 ;  /* 0x4b80000013139820 */ /* 0x000fe20000400000 */
[----:B------:R-:W-:Y:S01]  /*4550*/  @!P4 FMUL R119, R119, 16777216 ;  /* 0x4b8000007777c820 */ /* 0x000fe20000400000 */
[----:B------:R-:W-:Y:S01]  /*4560*/  @!P6 FMUL R120, R120, 16777216 ;  /* 0x4b8000007878e820 */ /* 0x000fe20000400000 */
[----:B------:R-:W1:Y:S01]  /*4570*/  MUFU.RCP R6, R118 ;  /* 0x0000007600067308 */ /* 0x000e620000001000 */
[----:B------:R-:W-:Y:S01]  /*4580*/  FFMA.FTZ R10, R10, 1.1920928955078125e-07, R5 ;  /* 0x340000000a0a7823 */ /* 0x000fe20000010005 */
[----:B------:R-:W-:Y:S01]  /*4590*/  LEA R104, R104, R9, 0x3 ;  /* 0x0000000968687211 */ /* 0x000fe200078e18ff */
[----:B------:R-:W-:Y:S01]  /*45a0*/  IMAD.IADD R4, R27, 0x1, -R4 ;  /* 0x000000011b047824 */ /* 0x000fe200078e0a04 */
[----:B------:R-:W-:Y:S01]  /*45b0*/  IADD3 R7, R32, -R7, RZ ;  /* 0x8000000720077210 */ /* 0x000fe20007ffe0ff */
[----:B------:R-:W-:Y:S01]  /*45c0*/  @!P4 FMUL R26, R26, 16777216 ;  /* 0x4b8000001a1ac820 */ /* 0x000fe20000400000 */
[----:B------:R-:W-:Y:S01]  /*45d0*/  FSEL R9, RZ, -23, P5 ;  /* 0xc1b80000ff097808 */ /* 0x000fe20002800000 */
[----:B------:R-:W-:Y:S01]  /*45e0*/  @!P4 FMUL R24, R24, 16777216 ;  /* 0x4b8000001818c820 */ /* 0x000fe20000400000 */
[----:B------:R-:W2:Y:S01]  /*45f0*/  MUFU.RCP R5, R119 ;  /* 0x0000007700057308 */ /* 0x000ea20000001000 */
[----:B0-----:R-:W-:Y:S01]  /*4600*/  FMUL R15, R13, R14 ;  /* 0x0000000e0d0f7220 */ /* 0x001fe20000400000 */
[----:B------:R-:W-:Y:S01]  /*4610*/  I2FP.F32.S32 R12, R11 ;  /* 0x0000000b000c7245 */ /* 0x000fe20000201400 */
[----:B------:R-:W-:Y:S01]  /*4620*/  @!P4 FMUL R102, R102, 16777216 ;  /* 0x4b8000006666c820 */ /* 0x000fe20000400000 */
[----:B------:R-:W-:Y:S01]  /*4630*/  @!P4 FMUL R98, R98, 16777216 ;  /* 0x4b8000006262c820 */ /* 0x000fe20000400000 */
[----:B------:R-:W-:Y:S01]  /*4640*/  @!P1 FMUL R101, R101, 16777216 ;  /* 0x4b80000065659820 */ /* 0x000fe20000400000 */
[----:B------:R-:W-:Y:S01]  /*4650*/  @!P1 FMUL R21, R21, 16777216 ;  /* 0x4b80000015159820 */ /* 0x000fe20000400000 */
[----:B------:R-:W-:Y:S01]  /*4660*/  FADD R4, R4, -1 ;  /* 0xbf80000004047421 */ /* 0x000fe20000000000 */
[----:B------:R-:W0:Y:S01]  /*4670*/  MUFU.RCP R3, R120 ;  /* 0x0000007800037308 */ /* 0x000e220000001000 */
[C---:B-1----:R-:W-:Y:S01]  /*4680*/  FMUL R97, R6.reuse, R97 ;  /* 0x0000006106617220 */ /* 0x042fe20000400000 */
[----:B------:R-:W-:Y:S01]  /*4690*/  FMUL R14, R6, R19 ;  /* 0x00000013060e7220 */ /* 0x000fe20000400000 */
[----:B------:R-:W-:Y:S01]  /*46a0*/  FADD R7, R7, -1 ;  /* 0xbf80000007077421 */ /* 0x000fe20000000000 */
[----:B------:R-:W-:Y:S01]  /*46b0*/  FFMA.FTZ R12, R12, 1.1920928955078125e-07, R9 ;  /* 0x340000000c0c7823 */ /* 0x000fe20000010009 */
[----:B------:R-:W-:Y:S01]  /*46c0*/  FMUL R101, R6, R101 ;  /* 0x0000006506657220 */ /* 0x000fe20000400000 */
[----:B------:R-:W-:Y:S01]  /*46d0*/  @!P2 FMUL R94, R94, 16777216 ;  /* 0x4b8000005e5ea820 */ /* 0x000fe20000400000 */
[----:B------:R-:W-:Y:S01]  /*46e0*/  F2FP.BF16.F32.PACK_AB R28, R97, R14 ;  /* 0x0000000e611c723e */ /* 0x000fe200000010ff */
[----:B------:R-:W-:-:S02]  /*46f0*/  IMAD.MOV.U32 R14, RZ, RZ, 0x3dc6b27f ;  /* 0x3dc6b27fff0e7424 */ /* 0x000fc400078e00ff */
[C---:B--2---:R-:W-:Y:S01]  /*4700*/  FMUL R9, R5.reuse, R26 ;  /* 0x0000001a05097220 */ /* 0x044fe20000400000 */
[C---:B------:R-:W-:Y:S01]  /*4710*/  FMUL R24, R5.reuse, R24 ;  /* 0x0000001805187220 */ /* 0x040fe20000400000 */
[C---:B------:R-:W-:Y:S01]  /*4720*/  FMUL R98, R5.reuse, R98 ;  /* 0x0000006205627220 */ /* 0x040fe20000400000 */
[----:B------:R-:W-:Y:S01]  /*4730*/  FMUL R19, R5, R102 ;  /* 0x0000006605137220 */ /* 0x000fe20000400000 */
[----:B------:R-:W-:Y:S01]  /*4740*/  FMUL R26, R6, R21 ;  /* 0x00000015061a7220 */ /* 0x000fe20000400000 */
[-C--:B------:R-:W-:Y:S01]  /*4750*/  FFMA.FTZ R5, R4, R14.reuse, -0.16845393180847167969 ;  /* 0xbe2c7f3004057423 */ /* 0x080fe2000001000e */
[C---:B------:R-:W-:Y:S01]  /*4760*/  FFMA.FTZ R6, R7.reuse, R14, -0.16845393180847167969 ;  /* 0xbe2c7f3007067423 */ /* 0x040fe2000001000e */
[----:B------:R-:W-:Y:S01]  /*4770*/  @!P2 FMUL R18, R18, 16777216 ;  /* 0x4b8000001212a820 */ /* 0x000fe20000400000 */
[----:B------:R-:W-:Y:S01]  /*4780*/  @!P6 FMUL R16, R16, 16777216 ;  /* 0x4b8000001010e820 */ /* 0x000fe20000400000 */
[----:B------:R-:W-:Y:S01]  /*4790*/  FFMA.FTZ R5, R4, R5, 0.1716887056827545166 ;  /* 0x3e2fcf2a04057423 */ /* 0x000fe20000010005 */
[C---:B------:R-:W-:Y:S01]  /*47a0*/  FFMA.FTZ R6, R7.reuse, R6, 0.1716887056827545166 ;  /* 0x3e2fcf2a07067423 */ /* 0x040fe20000010006 */
[----:B------:R-:W-:Y:S01]  /*47b0*/  @!P6 FMUL R92, R92, 16777216 ;  /* 0x4b8000005c5ce820 */ /* 0x000fe20000400000 */
[----:B------:R-:W-:Y:S01]  /*47c0*/  @!P6 FMUL R20, R20, 16777216 ;  /* 0x4b8000001414e820 */ /* 0x000fe20000400000 */
[----:B------:R-:W-:Y:S01]  /*47d0*/  @!P2 FMUL R90, R90, 16777216 ;  /* 0x4b8000005a5aa820 */ /* 0x000fe20000400000 */
[----:B------:R-:W-:Y:S01]  /*47e0*/  @!P6 FMUL R88, R88, 16777216 ;  /* 0x4b8000005858e820 */ /* 0x000fe20000400000 */
[C---:B------:R-:W-:Y:S01]  /*47f0*/  FFMA.FTZ R5, R4.reuse, R5, -0.17900948226451873779 ;  /* 0xbe374e4304057423 */ /* 0x040fe20000010005 */
[----:B------:R-:W-:Y:S01]  /*4800*/  FFMA.FTZ R6, R7, R6, -0.17900948226451873779 ;  /* 0xbe374e4307067423 */ /* 0x000fe20000010006 */
[C---:B------:R-:W-:Y:S01]  /*4810*/  FMUL R94, R13.reuse, R94 ;  /* 0x0000005e0d5e7220 */ /* 0x040fe20000400000 */
[----:B------:R-:W-:Y:S01]  /*4820*/  FMUL R18, R13, R18 ;  /* 0x000000120d127220 */ /* 0x000fe20000400000 */
[C---:B0-----:R-:W-:Y:S01]  /*4830*/  FMUL R16, R3.reuse, R16 ;  /* 0x0000001003107220 */ /* 0x041fe20000400000 */
[C---:B------:R-:W-:Y:S01]  /*4840*/  FMUL R17, R3.reuse, R92 ;  /* 0x0000005c03117220 */ /* 0x040fe20000400000 */
[----:B------:R-:W-:Y:S01]  /*4850*/  FMUL R20, R3, R20 ;  /* 0x0000001403147220 */ /* 0x000fe20000400000 */
[----:B------:R-:W-:Y:S01]  /*4860*/  FMUL R13, R13, R90 ;  /* 0x0000005a0d0d7220 */ /* 0x000fe20000400000 */
[----:B------:R-:W-:Y:S01]  /*4870*/  FMUL R3, R3, R88 ;  /* 0x0000005803037220 */ /* 0x000fe20000400000 */
[----:B------:R-:W-:Y:S01]  /*4880*/  FFMA.FTZ R5, R4, R5, 0.20512372255325317383 ;  /* 0x3e520bf404057423 */ /* 0x000fe20000010005 */
[----:B------:R-:W-:Y:S01]  /*4890*/  FFMA.FTZ R6, R7, R6, 0.20512372255325317383 ;  /* 0x3e520bf407067423 */ /* 0x000fe20000010006 */
[----:B------:R-:W-:Y:S01]  /*48a0*/  F2FP.BF16.F32.PACK_AB R29, R9, R98 ;  /* 0x00000062091d723e */ /* 0x000fe200000010ff */
[----:B------:R-:W-:Y:S01]  /*48b0*/  IMAD.IADD R11, R34, 0x1, -R11 ;  /* 0x00000001220b7824 */ /* 0x000fe200078e0a0b */
[----:B------:R-:W-:Y:S01]  /*48c0*/  F2FP.BF16.F32.PACK_AB R30, R20, R3 ;  /* 0x00000003141e723e */ /* 0x000fe200000010ff */
[----:B------:R-:W-:Y:S01]  /*48d0*/  FFMA.FTZ R5, R4, R5, -0.24046532809734344482 ;  /* 0xbe763c8b04057423 */ /* 0x000fe20000010005 */
[----:B------:R-:W-:Y:S01]  /*48e0*/  F2FP.BF16.F32.PACK_AB R31, R18, R13 ;  /* 0x0000000d121f723e */ /* 0x000fe200000010ff */
[----:B------:R-:W-:Y:S01]  /*48f0*/  FFMA.FTZ R6, R7, R6, -0.24046532809734344482 ;  /* 0xbe763c8b07067423 */ /* 0x000fe20000010006 */
[----:B------:R-:W-:Y:S01]  /*4900*/  FADD R13, R11, -1 ;  /* 0xbf8000000b0d7421 */ /* 0x000fe20000000000 */
[----:B------:R-:W-:Y:S01]  /*4910*/  FFMA.FTZ R5, R4, R5, 0.28857114911079406738 ;  /* 0x3e93bf9904057423 */ /* 0x000fe20000010005 */
[----:B------:R-:W-:Y:S01]  /*4920*/  FFMA.FTZ R3, R2, R14, -0.16845393180847167969 ;  /* 0xbe2c7f3002037423 */ /* 0x000fe2000001000e */
[C---:B------:R-:W-:Y:S01]  /*4930*/  FFMA.FTZ R6, R7.reuse, R6, 0.28857114911079406738 ;  /* 0x3e93bf9907067423 */ /* 0x040fe20000010006 */
[----:B------:R0:W-:Y:S01]  /*4940*/  STSM.16.M88.4 [R104], R28 ;  /* 0x0000001c68007844 */ /* 0x0001e20000000200 */
[----:B------:R-:W-:Y:S01]  /*4950*/  FFMA.FTZ R5, R4, R5, -0.36067417263984680176 ;  /* 0xbeb8aa4904057423 */ /* 0x000fe20000010005 */
[----:B------:R-:W-:Y:S01]  /*4960*/  FFMA.FTZ R3, R2, R3, 0.1716887056827545166 ;  /* 0x3e2fcf2a02037423 */ /* 0x000fe20000010003 */
[----:B------:R-:W-:Y:S01]  /*4970*/  FFMA.FTZ R6, R7, R6, -0.36067417263984680176 ;  /* 0xbeb8aa4907067423 */ /* 0x000fe20000010006 */
[----:B------:R-:W-:Y:S01]  /*4980*/  FFMA.FTZ R14, R13, R14, -0.16845393180847167969 ;  /* 0xbe2c7f300d0e7423 */ /* 0x000fe2000001000e */
[----:B------:R-:W-:Y:S01]  /*4990*/  FFMA.FTZ R5, R4, R5, 0.48089820146560668945 ;  /* 0x3ef6384a04057423 */ /* 0x000fe20000010005 */
[----:B------:R-:W-:Y:S01]  /*49a0*/  FFMA.FTZ R3, R2, R3, -0.17900948226451873779 ;  /* 0xbe374e4302037423 */ /* 0x000fe20000010003 */
[----:B------:R-:W-:Y:S01]  /*49b0*/  FFMA.FTZ R6, R7, R6, 0.48089820146560668945 ;  /* 0x3ef6384a07067423 */ /* 0x000fe20000010006 */
[----:B------:R-:W-:Y:S01]  /*49c0*/  F2FP.BF16.F32.PACK_AB R40, R101, R26 ;  /* 0x0000001a6528723e */ /* 0x000fe200000010ff */
[----:B------:R-:W-:Y:S01]  /*49d0*/  FFMA.FTZ R5, R4, R5, -0.72134751081466674805 ;  /* 0xbf38aa3b04057423 */ /* 0x000fe20000010005 */
[----:B------:R-:W-:Y:S01]  /*49e0*/  FFMA.FTZ R3, R2, R3, 0.20512372255325317383 ;  /* 0x3e520bf402037423 */ /* 0x000fe20000010003 */
[C---:B------:R-:W-:Y:S01]  /*49f0*/  FFMA.FTZ R6, R7.reuse, R6, -0.72134751081466674805 ;  /* 0xbf38aa3b07067423 */ /* 0x040fe20000010006 */
[----:B------:R-:W-:Y:S01]  /*4a00*/  F2FP.BF16.F32.PACK_AB R41, R24, R19 ;  /* 0x000000131829723e */ /* 0x000fe200000010ff */
[----:B------:R-:W-:Y:S01]  /*4a10*/  FMUL R5, R4, R5 ;  /* 0x0000000504057220 */ /* 0x000fe20000400000 */
[----:B------:R-:W-:Y:S01]  /*4a20*/  FFMA.FTZ R3, R2, R3, -0.24046532809734344482 ;  /* 0xbe763c8b02037423 */ /* 0x000fe20000010003 */
[----:B------:R-:W-:Y:S01]  /*4a30*/  FMUL R6, R7, R6 ;  /* 0x0000000607067220 */ /* 0x000fe20000400000 */
[----:B0-----:R-:W-:Y:S01]  /*4a40*/  LEA R30, R23, UR13, 0x4 ;  /* 0x0000000d171e7c11 */ /* 0x001fe2000f8e20ff */
[----:B------:R-:W-:Y:S01]  /*4a50*/  BAR.SYNC.DEFER_BLOCKING 0x0 ;  /* 0x0000000000007b1d */ /* 0x000fe20000010000 */
[----:B------:R-:W-:Y:S01]  /*4a60*/  FMUL R5, R4, R5 ;  /* 0x0000000504057220 */ /* 0x000fe20000400000 */
[----:B------:R-:W-:Y:S01]  /*4a70*/  FMUL R6, R7, R6 ;  /* 0x0000000607067220 */ /* 0x000fe20000400000 */
[----:B------:R-:W-:Y:S01]  /*4a80*/  F2FP.BF16.F32.PACK_AB R42, R16, R17 ;  /* 0x00000011102a723e */ /* 0x000fe200000010ff */
[----:B------:R-:W-:Y:S01]  /*4a90*/  FFMA.FTZ R14, R13, R14, 0.1716887056827545166 ;  /* 0x3e2fcf2a0d0e7423 */ /* 0x000fe2000001000e */
[----:B------:R-:W-:Y:S01]  /*4aa0*/  FFMA.FTZ R9, R4, 1.4426950216293334961, R5 ;  /* 0x3fb8aa3b04097823 */ /* 0x000fe20000010005 */
[----:B------:R-:W-:Y:S01]  /*4ab0*/  FFMA.FTZ R11, R7, 1.4426950216293334961, R6 ;  /* 0x3fb8aa3b070b7823 */ /* 0x000fe20000010006 */
[----:B------:R-:W-:Y:S01]  /*4ac0*/  F2FP.BF16.F32.PACK_AB R43, R15, R94 ;  /* 0x0000005e0f2b723e */ /* 0x000fe200000010ff */
[C---:B------:R-:W-:Y:S01]  /*4ad0*/  FFMA.FTZ R3, R2.reuse, R3, 0.28857114911079406738 ;  /* 0x3e93bf9902037423 */ /* 0x040fe20000010003 */
[----:B------:R-:W-:Y:S01]  /*4ae0*/  FFMA.FTZ R14, R13, R14, -0.17900948226451873779 ;  /* 0xbe374e430d0e7423 */ /* 0x000fe2000001000e */
[----:B------:R-:W0:Y:S01]  /*4af0*/  LDC.64 R20, c[0x0][0x228] ;  /* 0x00008a00ff147b82 */ /* 0x000e220000000a00 */
[----:B------:R-:W-:Y:S01]  /*4b00*/  ISETP.GE.U32.AND P0, PT, R25, 0x7f800000, PT ;  /* 0x7f8000001900780c */ /* 0x000fe20003f06070 */
[----:B------:R-:W-:Y:S01]  /*4b10*/  FFMA.FTZ R3, R2, R3, -0.36067417263984680176 ;  /* 0xbeb8aa4902037423 */ /* 0x000fe20000010003 */
[C---:B------:R-:W-:Y:S01]  /*4b20*/  FFMA.FTZ R14, R13.reuse, R14, 0.20512372255325317383 ;  /* 0x3e520bf40d0e7423 */ /* 0x040fe2000001000e */
[----:B------:R-:W-:Y:S01]  /*4b30*/  ISETP.GE.U32.AND P5, PT, R32, 0x7f800000, PT ;  /* 0x7f8000002000780c */ /* 0x000fe20003fa6070 */
[----:B------:R-:W-:Y:S01]  /*4b40*/  FADD R38, R10, R11 ;  /* 0x0000000b0a267221 */ /* 0x000fe20000000000 */
[----:B------:R-:W-:Y:S01]  /*4b50*/  FFMA.FTZ R3, R2, R3, 0.48089820146560668945 ;  /* 0x3ef6384a02037423 */ /* 0x000fe20000010003 */
[----:B------:R-:W-:Y:S01]  /*4b60*/  FFMA.FTZ R14, R13, R14, -0.24046532809734344482 ;  /* 0xbe763c8b0d0e7423 */ /* 0x000fe2000001000e */
[----:B------:R-:W-:Y:S01]  /*4b70*/  ISETP.GE.U32.AND P1, PT, R27, 0x7f800000, PT ;  /* 0x7f8000001b00780c */ /* 0x000fe20003f26070 */
[----:B------:R-:W-:Y:S01]  /*4b80*/  FADD R23, R8, R9 ;  /* 0x0000000908177221 */ /* 0x000fe20000000000 */
[----:B------:R-:W-:Y:S01]  /*4b90*/  FFMA.FTZ R3, R2, R3, -0.72134751081466674805 ;  /* 0xbf38aa3b02037423 */ /* 0x000fe20000010003 */
[----:B------:R-:W-:Y:S01]  /*4ba0*/  FFMA.FTZ R14, R13, R14, 0.28857114911079406738 ;  /* 0x3e93bf990d0e7423 */ /* 0x000fe2000001000e */
[----:B------:R-:W-:Y:S01]  /*4bb0*/  ISETP.GE.U32.AND P4, PT, R34, 0x7f800000, PT ;  /* 0x7f8000002200780c */ /* 0x000fe20003f86070 */
[----:B------:R-:W-:Y:S01]  /*4bc0*/  IMAD R19, R49, 0x6, RZ ;  /* 0x0000000631137824 */ /* 0x000fe200078e02ff */
[----:B------:R-:W1:Y:S01]  /*4bd0*/  LDS.128 R4, [R30] ;  /* 0x000000001e047984 */ /* 0x000e620000000c00 */
[C---:B------:R-:W-:Y:S01]  /*4be0*/  FMUL R3, R2.reuse, R3 ;  /* 0x0000000302037220 */ /* 0x040fe20000400000 */
[C---:B------:R-:W-:Y:S01]  /*4bf0*/  FFMA.FTZ R14, R13.reuse, R14, -0.36067417263984680176 ;  /* 0xbeb8aa490d0e7423 */ /* 0x040fe2000001000e */
[----:B------:R-:W-:Y:S01]  /*4c00*/  @P5 MOV R11, 0x7f800000 ;  /* 0x7f800000000b5802 */ /* 0x000fe20000000f00 */
[----:B------:R-:W-:Y:S01]  /*4c10*/  BAR.SYNC.DEFER_BLOCKING 0x0 ;  /* 0x0000000000007b1d */ /* 0x000fe20000010000 */
[----:B------:R-:W-:Y:S01]  /*4c20*/  FMUL R3, R2, R3 ;  /* 0x0000000302037220 */ /* 0x000fe20000400000 */
[----:B------:R-:W-:Y:S01]  /*4c30*/  FFMA.FTZ R14, R13, R14, 0.48089820146560668945 ;  /* 0x3ef6384a0d0e7423 */ /* 0x000fe2000001000e */
[----:B------:R-:W-:-:S02]  /*4c40*/  IMAD R29, R49, 0xa, RZ ;  /* 0x0000000a311d7824 */ /* 0x000fc400078e02ff */
[----:B------:R-:W-:Y:S01]  /*4c50*/  @P5 FFMA.FTZ R38, R32, R11, +INF ;  /* 0x7f80000020265423 */ /* 0x000fe2000001000b */
[----:B------:R-:W-:Y:S01]  /*4c60*/  FFMA.FTZ R3, R2, 1.4426950216293334961, R3 ;  /* 0x3fb8aa3b02037823 */ /* 0x000fe20000010003 */
[----:B------:R-:W-:Y:S01]  /*4c70*/  FFMA.FTZ R14, R13, R14, -0.72134751081466674805 ;  /* 0xbf38aa3b0d0e7423 */ /* 0x000fe2000001000e */
[----:B------:R-:W-:Y:S01]  /*4c80*/  @P0 IMAD.MOV.U32 R2, RZ, RZ, 0x7f800000 ;  /* 0x7f800000ff020424 */ /* 0x000fe200078e00ff */
[----:B------:R-:W-:Y:S01]  /*4c90*/  SHF.L.U32 R15, R49, 0x2, RZ ;  /* 0x00000002310f7819 */ /* 0x000fe200000006ff */
[----:B------:R-:W-:Y:S01]  /*4ca0*/  FADD R0, R0, R3 ;  /* 0x0000000300007221 */ /* 0x000fe20000000000 */
[----:B------:R-:W-:Y:S02]  /*4cb0*/  IMAD R3, R22, UR5, RZ ;  /* 0x0000000516037c24 */ /* 0x000fe4000f8e02ff */
[----:B------:R-:W-:Y:S01]  /*4cc0*/  FMUL R14, R13, R14 ;  /* 0x0000000e0d0e7220 */ /* 0x000fe20000400000 */
[----:B------:R-:W-:Y:S01]  /*4cd0*/  @P0 FFMA.FTZ R0, R25, R2, +INF ;  /* 0x7f80000019000423 */ /* 0x000fe20000010002 */
[----:B------:R-:W-:Y:S01]  /*4ce0*/  USHF.L.U32 UR5, UR4, 0x1, URZ ;  /* 0x0000000104057899 */ /* 0x000fe2000800063f */
[----:B------:R-:W-:-:S02]  /*4cf0*/  @P1 IMAD.MOV.U32 R2, RZ, RZ, 0x7f800000 ;  /* 0x7f800000ff021424 */ /* 0x000fc400078e00ff */
[----:B------:R-:W-:Y:S01]  /*4d00*/  FMUL R14, R13, R14 ;  /* 0x0000000e0d0e7220 */ /* 0x000fe20000400000 */
[----:B------:R-:W-:Y:S01]  /*4d10*/  IMAD.SHL.U32 R9, R3, 0x2, RZ ;  /* 0x0000000203097824 */ /* 0x000fe200078e00ff */
[----:B------:R-:W-:Y:S01]  /*4d20*/  FSETP.NEU.AND P3, PT, R25, RZ, PT ;  /* 0x000000ff1900720b */ /* 0x000fe20003f6d000 */
[----:B------:R-:W-:Y:S01]  /*4d30*/  @P1 FFMA.FTZ R23, R27, R2, +INF ;  /* 0x7f8000001b171423 */ /* 0x000fe20000010002 */
[----:B------:R-:W-:Y:S01]  /*4d40*/  FFMA.FTZ R13, R13, 1.4426950216293334961, R14 ;  /* 0x3fb8aa3b0d0d7823 */ /* 0x000fe2000001000e */
[----:B------:R-:W-:Y:S01]  /*4d50*/  IMAD.HI R8, R3, 0x2, RZ ;  /* 0x0000000203087827 */ /* 0x000fe200078e02ff */
[----:B0-----:R-:W-:Y:S01]  /*4d60*/  IADD3 R2, P0, P5, R9, UR5, R20 ;  /* 0x0000000509027c10 */ /* 0x001fe2000fd1e014 */
[----:B------:R-:W-:Y:S02]  /*4d70*/  UIMAD.WIDE UR4, UR4, 0x2, URZ ;  /* 0x00000002040478a5 */ /* 0x000fe4000f8e023f */
[----:B------:R-:W-:Y:S01]  /*4d80*/  FADD R39, R12, R13 ;  /* 0x0000000d0c277221 */ /* 0x000fe20000000000 */
[----:B------:R0:W-:Y:S01]  /*4d90*/  STSM.16.M88.4 [R104], R40 ;  /* 0x0000002868007844 */ /* 0x0001e20000000200 */
[----:B------:R-:W-:Y:S01]  /*4da0*/  @P4 IMAD.MOV.U32 R9, RZ, RZ, 0x7f800000 ;  /* 0x7f800000ff094424 */ /* 0x000fe200078e00ff */
[-C--:B------:R-:W-:Y:S01]  /*4db0*/  IADD3 R12, P6, R19, R2.reuse, RZ ;  /* 0x00000002130c7210 */ /* 0x080fe20007fde0ff */
[C---:B------:R-:W-:Y:S01]  /*4dc0*/  IMAD.SHL.U32 R11, R49.reuse, 0x2, RZ ;  /* 0x00000002310b7824 */ /* 0x040fe200078e00ff */
[----:B------:R-:W-:Y:S01]  /*4dd0*/  BAR.SYNC.DEFER_BLOCKING 0x0 ;  /* 0x0000000000007b1d */ /* 0x000fe20000010000 */
[----:B------:R-:W-:Y:S01]  /*4de0*/  IADD3.X R3, R8, UR5, R21, P0, P5 ;  /* 0x0000000508037c10 */ /* 0x000fe200087ea415 */
[----:B------:R-:W-:Y:S01]  /*4df0*/  @P4 FFMA.FTZ R39, R34, R9, +INF ;  /* 0x7f80000022274423 */ /* 0x000fe20000010009 */
[----:B------:R-:W-:Y:S01]  /*4e00*/  IMAD R13, R49, 0x3, RZ ;  /* 0x00000003310d7824 */ /* 0x000fe200078e02ff */
[-C--:B------:R-:W-:Y:S01]  /*4e10*/  IADD3 R8, P4, R11, R2.reuse, RZ ;  /* 0x000000020b087210 */ /* 0x080fe20007f9e0ff */
[C---:B------:R-:W-:Y:S01]  /*4e20*/  IMAD R17, R49.reuse, 0x5, RZ ;  /* 0x0000000531117824 */ /* 0x040fe200078e02ff */
[CC--:B------:R-:W-:Y:S01]  /*4e30*/  LEA R10, P5, R49.reuse, R2.reuse, 0x2 ;  /* 0x00000002310a7211 */ /* 0x0c0fe200078a10ff */
[C---:B------:R-:W-:Y:S01]  /*4e40*/  IMAD R21, R49.reuse, 0x7, RZ ;  /* 0x0000000731157824 */ /* 0x040fe200078e02ff */
[CC--:B------:R-:W-:Y:S01]  /*4e50*/  LEA.HI.X.SX32 R9, R49.reuse, R3.reuse, 0x1, P4 ;  /* 0x0000000331097211 */ /* 0x0c0fe200020f0eff */
[C---:B------:R-:W-:Y:S01]  /*4e60*/  IMAD.SHL.U32 R25, R49.reuse, 0x8, RZ ;  /* 0x0000000831197824 */ /* 0x040fe200078e00ff */
[CC--:B------:R-:W-:Y:S01]  /*4e70*/  LEA R14, P4, R49.reuse, R2.reuse, 0x3 ;  /* 0x00000002310e7211 */ /* 0x0c0fe200078818ff */
[----:B------:R-:W-:Y:S01]  /*4e80*/  IMAD R31, R49, 0xb, RZ ;  /* 0x0000000b311f7824 */ /* 0x000fe200078e02ff */
[-C--:B------:R-:W-:Y:S01]  /*4e90*/  LEA.HI.X.SX32 R11, R11, R3.reuse, 0x1, P5 ;  /* 0x000000030b0b7211 */ /* 0x080fe200028f0eff */
[----:B0-----:R-:W-:Y:S01]  /*4ea0*/  IMAD R43, R49, 0x12, RZ ;  /* 0x00000012312b7824 */ /* 0x001fe200078e02ff */
[-C--:B------:R-:W-:Y:S01]  /*4eb0*/  IADD3 R16, P5, R29, R2.reuse, RZ ;  /* 0x000000021d107210 */ /* 0x080fe20007fbe0ff */
[----:B------:R-:W-:Y:S01]  /*4ec0*/  IMAD R41, R49, 0xf, RZ ;  /* 0x0000000f31297824 */ /* 0x000fe200078e02ff */
[-C--:B------:R-:W-:Y:S01]  /*4ed0*/  LEA.HI.X.SX32 R13, R13, R3.reuse, 0x1, P6 ;  /* 0x000000030d0d7211 */ /* 0x080fe200030f0eff */
[----:B------:R-:W-:Y:S01]  /*4ee0*/  ULDC UR4, c[0x0][0x27c] ;  /* 0x00009f0000047ab9 */ /* 0x000fe20000000800 */
[----:B------:R-:W-:Y:S01]  /*4ef0*/  IADD3 R18, P6, R33, R2, RZ ;  /* 0x0000000221127210 */ /* 0x000fe20007fde0ff */
[----:B------:R-:W-:Y:S01]  /*4f00*/  UIMAD UR4, UR12, UR4, URZ ;  /* 0x000000040c0472a4 */ /* 0x000fe2000f8e023f */
[----:B------:R-:W-:-:S02]  /*4f10*/  LEA.HI.X.SX32 R15, R15, R3, 0x1, P4 ;  /* 0x000000030f0f7211 */ /* 0x000fc400020f0eff */
[----:B------:R-:W-:Y:S01]  /*4f20*/  FSETP.NEU.AND P2, PT, R27, RZ, PT ;  /* 0x000000ff1b00720b */ /* 0x000fe20003f4d000 */
[----:B------:R-:W-:Y:S01]  /*4f30*/  IMAD R27, R49, 0x9, RZ ;  /* 0x00000009311b7824 */ /* 0x000fe200078e02ff */
[----:B------:R-:W0:Y:S01]  /*4f40*/  LDS.128 R44, [R30] ;  /* 0x000000001e2c7984 */ /* 0x000e220000000c00 */
[-C--:B------:R-:W-:Y:S01]  /*4f50*/  IADD3 R20, P4, R37, R2.reuse, RZ ;  /* 0x0000000225147210 */ /* 0x080fe20007f9e0ff */
[----:B------:R-:W-:Y:S01]  /*4f60*/  USHF.L.U32 UR6, UR4, 0x2, URZ ;  /* 0x0000000204067899 */ /* 0x000fe2000800063f */
[-C--:B------:R-:W-:Y:S01]  /*4f70*/  LEA.HI.X.SX32 R17, R17, R3.reuse, 0x1, P5 ;  /* 0x0000000311117211 */ /* 0x080fe200028f0eff */
[----:B-1----:R1:W-:Y:S01]  /*4f80*/  STG.E.U16 desc[UR20][R2.64], R4 ;  /* 0x0000000402007986 */ /* 0x0023e2000c101514 */
[-C--:B------:R-:W-:Y:S01]  /*4f90*/  LEA R24, P5, R49, R2.reuse, 0x4 ;  /* 0x0000000231187211 */ /* 0x080fe200078a20ff */
[----:B------:R-:W-:Y:S01]  /*4fa0*/  UIMAD.WIDE UR4, UR4, 0x4, URZ ;  /* 0x00000004040478a5 */ /* 0x000fe2000f8e023f */
[----:B------:R-:W-:Y:S02]  /*4fb0*/  LEA.HI.X.SX32 R19, R19, R3, 0x1, P6 ;  /* 0x0000000313137211 */ /* 0x000fe400030f0eff */
[----:B------:R-:W-:-:S02]  /*4fc0*/  IADD3 R26, P6, R43, R2, RZ ;  /* 0x000000022b1a7210 */ /* 0x000fc40007fde0ff */
[-C--:B------:R-:W-:Y:S02]  /*4fd0*/  LEA.HI.X.SX32 R21, R21, R3.reuse, 0x1, P4 ;  /* 0x0000000315157211 */ /* 0x080fe400020f0eff */
[-C--:B------:R-:W-:Y:S02]  /*4fe0*/  IADD3 R28, P4, R51, R2.reuse, RZ ;  /* 0x00000002331c7210 */ /* 0x080fe40007f9e0ff */
[-C--:B------:R-:W-:Y:S02]  /*4ff0*/  LEA.HI.X.SX32 R25, R25, R3.reuse, 0x1, P5 ;  /* 0x0000000319197211 */ /* 0x080fe400028f0eff */
[----:B-1----:R-:W-:Y:S02]  /*5000*/  PRMT R4, R4, 0x7632, R4 ;  /* 0x0000763204047816 */ /* 0x002fe40000000004 */
[----:B------:R-:W-:Y:S02]  /*5010*/  FSETP.NEU.AND P1, PT, R32, RZ, PT ;  /* 0x000000ff2000720b */ /* 0x000fe40003f2d000 */
[----:B------:R-:W-:Y:S01]  /*5020*/  IADD3 R30, P5, R53, R2, RZ ;  /* 0x00000002351e7210 */ /* 0x000fe20007fbe0ff */
[----:B------:R1:W-:Y:S01]  /*5030*/  STG.E.U16 desc[UR20][R8.64], R4 ;  /* 0x0000000408007986 */ /* 0x0003e2000c101514 */
[----:B------:R-:W-:-:S02]  /*5040*/  LEA.HI.X.SX32 R27, R27, R3, 0x1, P6 ;  /* 0x000000031b1b7211 */ /* 0x000fc400030f0eff */
[-C--:B------:R-:W-:Y:S01]  /*5050*/  IADD3 R32, P6, R55, R2.reuse, RZ ;  /* 0x0000000237207210 */ /* 0x080fe20007fde0ff */
[----:B------:R2:W-:Y:S01]  /*5060*/  STG.E.U16 desc[UR20][R10.64], R5 ;  /* 0x000000050a007986 */ /* 0x0005e2000c101514 */
[----:B------:R-:W-:Y:S02]  /*5070*/  FSETP.NEU.AND P0, PT, R34, RZ, PT ;  /* 0x000000ff2200720b */ /* 0x000fe40003f0d000 */
[-C--:B------:R-:W-:Y:S02]  /*5080*/  LEA.HI.X.SX32 R29, R29, R3.reuse, 0x1, P4 ;  /* 0x000000031d1d7211 */ /* 0x080fe400020f0eff */
[----:B------:R-:W-:Y:S02]  /*5090*/  IADD3 R34, P4, R59, R2, RZ ;  /* 0x000000023b227210 */ /* 0x000fe40007f9e0ff */
[----:B------:R-:W-:Y:S02]  /*50a0*/  LEA.HI.X.SX32 R31, R31, R3, 0x1, P5 ;  /* 0x000000031f1f7211 */ /* 0x000fe400028f0eff */
[----:B-1----:R-:W-:-:S02]  /*50b0*/  PRMT R9, R5, 0x7632, R9 ;  /* 0x0000763205097816 */ /* 0x002fc40000000009 */
[-C--:B------:R-:W-:Y:S02]  /*50c0*/  IADD3 R36, P5, R61, R2.reuse, RZ ;  /* 0x000000023d247210 */ /* 0x080fe40007fbe0ff */
[----:B--2---:R-:W-:Y:S01]  /*50d0*/  PRMT R11, R6, 0x7632, R11 ;  /* 0x00007632060b7816 */ /* 0x004fe2000000000b */
[----:B------:R1:W-:Y:S01]  /*50e0*/  STG.E.U16 desc[UR20][R12.64], R9 ;  /* 0x000000090c007986 */ /* 0x0003e2000c101514 */
[-C--:B------:R-:W-:Y:S02]  /*50f0*/  LEA.HI.X.SX32 R33, R33, R3.reuse, 0x1, P6 ;  /* 0x0000000321217211 */ /* 0x080fe400030f0eff */
[----:B------:R-:W-:Y:S01]  /*5100*/  IADD3 R2, P6, R63, R2, RZ ;  /* 0x000000023f027210 */ /* 0x000fe20007fde0ff */
[----:B------:R2:W-:Y:S01]  /*5110*/  STG.E.U16 desc[UR20][R14.64], R6 ;  /* 0x000000060e007986 */ /* 0x0005e2000c101514 */
[----:B0-----:R-:W-:Y:S02]  /*5120*/  PRMT R8, R45, 0x7632, R8 ;  /* 0x000076322d087816 */ /* 0x001fe40000000008 */
[-C--:B------:R-:W-:Y:S01]  /*5130*/  LEA.HI.X.SX32 R35, R35, R3.reuse, 0x1, P4 ;  /* 0x0000000323237211 */ /* 0x080fe200020f0eff */
[----:B------:R0:W-:Y:S01]  /*5140*/  STG.E.U16 desc[UR20][R16.64], R11 ;  /* 0x0000000b10007986 */ /* 0x0001e2000c101514 */
[----:B------:R-:W-:-:S02]  /*5150*/  LEA.HI.X.SX32 R37, R37, R3, 0x1, P5 ;  /* 0x0000000325257211 */ /* 0x000fc400028f0eff */
[----:B------:R-:W-:Y:S01]  /*5160*/  LEA.HI.X.SX32 R3, R41, R3, 0x1, P6 ;  /* 0x0000000329037211 */ /* 0x000fe200030f0eff */
[----:B------:R3:W-:Y:S01]  /*5170*/  STG.E.U16 desc[UR20][R18.64], R7 ;  /* 0x0000000712007986 */ /* 0x0007e2000c101514 */
[----:B-1----:R-:W-:Y:S02]  /*5180*/  PRMT R13, R7, 0x7632, R13 ;  /* 0x00007632070d7816 */ /* 0x002fe4000000000d */
[----:B------:R-:W-:Y:S02]  /*5190*/  PRMT R9, R47, 0x7632, R9 ;  /* 0x000076322f097816 */ /* 0x000fe40000000009 */
[----:B--2---:R-:W-:Y:S01]  /*51a0*/  PRMT R15, R44, 0x7632, R15 ;  /* 0x000076322c0f7816 */ /* 0x004fe2000000000f */
[----:B------:R-:W-:Y:S01]  /*51b0*/  STG.E.U16 desc[UR20][R20.64], R13 ;  /* 0x0000000d14007986 */ /* 0x000fe2000c101514 */
[----:B------:R-:W-:Y:S02]  /*51c0*/  FSEL R5, R0, -INF , P3 ;  /* 0xff80000000057808 */ /* 0x000fe40001800000 */
[----:B0-----:R-:W-:Y:S01]  /*51d0*/  PRMT R17, R46, 0x7632, R17 ;  /* 0x000076322e117816 */ /* 0x001fe20000000011 */
[----:B------:R-:W-:Y:S01]  /*51e0*/  STG.E.U16 desc[UR20][R24.64], R44 ;  /* 0x0000002c18007986 */ /* 0x000fe2000c101514 */
[----:B------:R-:W-:Y:S01]  /*51f0*/  FSEL R0, R23, -INF , P2 ;  /* 0xff80000017007808 */ /* 0x000fe20001000000 */
[----:B------:R-:W-:Y:S01]  /*5200*/  FFMA R80, R5, 0.69314718246459960938, R56 ;  /* 0x3f31721805507823 */ /* 0x000fe20000000038 */
[----:B------:R-:W-:Y:S01]  /*5210*/  FSEL R38, R38, -INF , P1 ;  /* 0xff80000026267808 */ /* 0x000fe20000800000 */
[----:B------:R-:W-:Y:S01]  /*5220*/  STG.E.U16 desc[UR20][R26.64], R15 ;  /* 0x0000000f1a007986 */ /* 0x000fe2000c101514 */
[----:B------:R-:W-:Y:S01]  /*5230*/  FSEL R4, R39, -INF , P0 ;  /* 0xff80000027047808 */ /* 0x000fe20000000000 */
[----:B------:R-:W-:Y:S01]  /*5240*/  FFMA R81, R0, 0.69314718246459960938, R81 ;  /* 0x3f31721800517823 */ /* 0x000fe20000000051 */
[----:B------:R-:W-:Y:S01]  /*5250*/  LOP3.LUT R105, R105, 0x1f8, RZ, 0xc0, !PT ;  /* 0x000001f869697812 */ /* 0x000fe200078ec0ff */
[----:B------:R-:W-:Y:S01]  /*5260*/  STG.E.U16 desc[UR20][R28.64], R45 ;  /* 0x0000002d1c007986 */ /* 0x000fe2000c101514 */
[----:B------:R-:W-:Y:S01]  /*5270*/  FFMA R38, R38, 0.69314718246459960938, R57 ;  /* 0x3f31721826267823 */ /* 0x000fe20000000039 */
[----:B------:R-:W-:Y:S01]  /*5280*/  FFMA R39, R4, 0.69314718246459960938, R129 ;  /* 0x3f31721804277823 */ /* 0x000fe20000000081 */
[----:B---3--:R-:W0:Y:S01]  /*5290*/  LDC.64 R6, c[0x0][0x230] ;  /* 0x00008c00ff067b82 */ /* 0x008e220000000a00 */
[----:B------:R-:W-:Y:S01]  /*52a0*/  STG.E.U16 desc[UR20][R30.64], R8 ;  /* 0x000000081e007986 */ /* 0x000fe2000c101514 */
[----:B------:R-:W-:-:S02]  /*52b0*/  IMAD.SHL.U32 R5, R22, 0x4, RZ ;  /* 0x0000000416057824 */ /* 0x000fc400078e00ff */
[----:B------:R-:W-:Y:S01]  /*52c0*/  IMAD.HI R22, R22, 0x4, RZ ;  /* 0x0000000416167827 */ /* 0x000fe200078e02ff */
[----:B------:R-:W-:Y:S04]  /*52d0*/  STG.E.U16 desc[UR20][R32.64], R46 ;  /* 0x0000002e20007986 */ /* 0x000fe8000c101514 */
[----:B------:R-:W-:Y:S04]  /*52e0*/  STG.E.U16 desc[UR20][R34.64], R17 ;  /* 0x0000001122007986 */ /* 0x000fe8000c101514 */
[----:B------:R-:W-:Y:S04]  /*52f0*/  STG.E.U16 desc[UR20][R36.64], R47 ;  /* 0x0000002f24007986 */ /* 0x000fe8000c101514 */
[----:B------:R0:W-:Y:S01]  /*5300*/  STG.E.U16 desc[UR20][R2.64], R9 ;  /* 0x0000000902007986 */ /* 0x0001e2000c101514 */
[----:B------:R-:W-:Y:S01]  /*5310*/  BAR.SYNC.DEFER_BLOCKING 0x0 ;  /* 0x0000000000007b1d */ /* 0x000fe20000010000 */
[----:B0-----:R-:W-:-:S04]  /*5320*/  IADD3 R2, P0, P1, R5, UR6, R6 ;  /* 0x0000000605027c10 */ /* 0x001fc8000f91e006 */
[----:B------:R-:W-:Y:S01]  /*5330*/  IADD3.X R3, R22, UR5, R7, P0, P1 ;  /* 0x0000000516037c10 */ /* 0x000fe200087e2407 */
[----:B------:R-:W-:Y:S04]  /*5340*/  STS.64 [R105+UR13], R80 ;  /* 0x0000005069007988 */ /* 0x000fe80008000a0d */
[----:B------:R-:W-:Y:S01]  /*5350*/  STS.64 [R105+UR13+0x200], R38 ;  /* 0x0002002669007988 */ /* 0x000fe20008000a0d */
[----:B------:R-:W-:Y:S06]  /*5360*/  BAR.SYNC.DEFER_BLOCKING 0x0 ;  /* 0x0000000000007b1d */ /* 0x000fec0000010000 */
[----:B------:R-:W0:Y:S04]  /*5370*/  LDS R107, [R107] ;  /* 0x000000006b6b7984 */ /* 0x000e280000000800 */
[----:B0-----:R-:W-:Y:S01]  /*5380*/  STG.E desc[UR20][R2.64], R107 ;  /* 0x0000006b02007986 */ /* 0x001fe2000c101914 */
[----:B------:R-:W-:Y:S05]  /*5390*/  EXIT ;  /* 0x000000000000794d */ /* 0x000fea0003800000 */
.L_x_2:
[----:B------:R-:W-:-:S00]  /*53a0*/  BRA `(.L_x_2) ;  /* 0xfffffffc00fc7947 */ /* 0x000fc0000383ffff */
[----:B------:R-:W-:-:S00]  /*53b0*/  NOP ;  /* 0x0000000000007918 */ /* 0x000fc00000000000 */
        /* <DEDUP_REMOVED lines=12> */
.L_x_3:


//--------------------- .nv.global.init           --------------------------
	.section	.nv.global.init,"aw",@progbits
.nv.global.init:
	.type		_$_str,@object
	.size		_$_str,(.L_0 - _$_str)
_$_str:
        /*0000*/ 	.byte	0x5f, 0x5f, 0x43, 0x55, 0x44, 0x41, 0x5f, 0x46, 0x54, 0x5a, 0x00
.L_0:


//--------------------- .nv.shared.attn_fwd       --------------------------
	.section	.nv.shared.attn_fwd,"aw",@nobits
	.sectionflags	@""
	.align	16
	.zero		1024


//--------------------- .nv.shared.reserved.0     --------------------------
	.section	.nv.shared.reserved.0,"aw",@nobits
	.weak		__nv_reservedSMEM_offset_0_alias
	.size		__nv_reservedSMEM_offset_0_alias, 0, 0
	.other		__nv_reservedSMEM_offset_0_alias,@"STO_CUDA_RESERVED_SHARED STV_DEFAULT"
__nv_reservedSMEM_offset_0_alias:
	.zero		0


//--------------------- .nv.constant0.attn_fwd    --------------------------
	.section	.nv.constant0.attn_fwd,"a",@progbits
	.sectionflags	@""
	.align	4
.nv.constant0.attn_fwd:
	.zero		664


//--------------------- SYMBOLS --------------------------

	.type		.nv.reservedSmem.offset0,@object
	.size		.nv.reservedSmem.offset0,0x4
